//
// Generated by NVIDIA NVVM Compiler
//
// Compiler Build ID: CL-36424714
// Cuda compilation tools, release 13.0, V13.0.88
// Based on NVVM 20.0.0
//

.version 9.0
.target sm_100
.address_size 64

	// .globl	_Z17convolutionRowGPUPdS_iii
.const .align 8 .b8 d_Kernel[136];

.visible .entry _Z17convolutionRowGPUPdS_iii(
	.param .u64 .ptr .align 1 _Z17convolutionRowGPUPdS_iii_param_0,
	.param .u64 .ptr .align 1 _Z17convolutionRowGPUPdS_iii_param_1,
	.param .u32 _Z17convolutionRowGPUPdS_iii_param_2,
	.param .u32 _Z17convolutionRowGPUPdS_iii_param_3,
	.param .u32 _Z17convolutionRowGPUPdS_iii_param_4
)
{
	.reg .pred 	%p<53>;
	.reg .b32 	%r<64>;
	.reg .b64 	%rd<27>;
	.reg .b64 	%fd<87>;

	ld.param.u64 	%rd8, [_Z17convolutionRowGPUPdS_iii_param_0];
	ld.param.u64 	%rd9, [_Z17convolutionRowGPUPdS_iii_param_1];
	ld.param.u32 	%r27, [_Z17convolutionRowGPUPdS_iii_param_2];
	ld.param.u32 	%r29, [_Z17convolutionRowGPUPdS_iii_param_3];
	ld.param.u32 	%r28, [_Z17convolutionRowGPUPdS_iii_param_4];
	cvta.to.global.u64 	%rd1, %rd9;
	mov.u32 	%r30, %ctaid.x;
	mov.u32 	%r31, %ntid.x;
	mov.u32 	%r32, %tid.x;
	mad.lo.s32 	%r1, %r30, %r31, %r32;
	mul.lo.s32 	%r33, %r29, %r27;
	setp.ge.s32 	%p1, %r1, %r33;
	@%p1 bra 	$L__BB0_41;
	rem.s32 	%r2, %r1, %r27;
	setp.lt.s32 	%p2, %r28, 0;
	mov.f64 	%fd82, 0d0000000000000000;
	@%p2 bra 	$L__BB0_40;
	neg.s32 	%r62, %r28;
	setp.lt.u32 	%p3, %r28, 4;
	mov.f64 	%fd82, 0d0000000000000000;
	@%p3 bra 	$L__BB0_22;
	shl.b32 	%r58, %r28, 1;
	sub.s32 	%r60, 3, %r28;
	and.b32  	%r34, %r58, -8;
	neg.s32 	%r59, %r34;
	sub.s32 	%r57, %r2, %r28;
	sub.s32 	%r56, %r1, %r28;
	mov.f64 	%fd82, 0d0000000000000000;
	mov.u64 	%rd12, d_Kernel;
$L__BB0_4:
	.pragma "nounroll";
	setp.lt.s32 	%p4, %r57, 0;
	setp.ge.s32 	%p5, %r57, %r27;
	mul.wide.s32 	%rd10, %r56, 8;
	add.s64 	%rd2, %rd1, %rd10;
	mul.wide.s32 	%rd11, %r58, 8;
	add.s64 	%rd3, %rd12, %rd11;
	or.pred  	%p6, %p4, %p5;
	@%p6 bra 	$L__BB0_6;
	ld.global.f64 	%fd38, [%rd2];
	ld.const.f64 	%fd39, [%rd3];
	fma.rn.f64 	%fd82, %fd38, %fd39, %fd82;
$L__BB0_6:
	add.s32 	%r35, %r57, 1;
	setp.lt.s32 	%p7, %r35, 0;
	setp.ge.s32 	%p8, %r35, %r27;
	or.pred  	%p9, %p7, %p8;
	@%p9 bra 	$L__BB0_8;
	ld.global.f64 	%fd40, [%rd2+8];
	ld.const.f64 	%fd41, [%rd3+-8];
	fma.rn.f64 	%fd82, %fd40, %fd41, %fd82;
$L__BB0_8:
	add.s32 	%r36, %r57, 2;
	setp.lt.s32 	%p10, %r36, 0;
	setp.ge.s32 	%p11, %r36, %r27;
	or.pred  	%p12, %p10, %p11;
	@%p12 bra 	$L__BB0_10;
	ld.global.f64 	%fd42, [%rd2+16];
	ld.const.f64 	%fd43, [%rd3+-16];
	fma.rn.f64 	%fd82, %fd42, %fd43, %fd82;
$L__BB0_10:
	add.s32 	%r37, %r57, 3;
	setp.lt.s32 	%p13, %r37, 0;
	setp.ge.s32 	%p14, %r37, %r27;
	or.pred  	%p15, %p13, %p14;
	@%p15 bra 	$L__BB0_12;
	ld.global.f64 	%fd44, [%rd2+24];
	ld.const.f64 	%fd45, [%rd3+-24];
	fma.rn.f64 	%fd82, %fd44, %fd45, %fd82;
$L__BB0_12:
	add.s32 	%r38, %r57, 4;
	setp.lt.s32 	%p16, %r38, 0;
	setp.ge.s32 	%p17, %r38, %r27;
	or.pred  	%p18, %p16, %p17;
	@%p18 bra 	$L__BB0_14;
	ld.global.f64 	%fd46, [%rd2+32];
	ld.const.f64 	%fd47, [%rd3+-32];
	fma.rn.f64 	%fd82, %fd46, %fd47, %fd82;
$L__BB0_14:
	add.s32 	%r39, %r57, 5;
	setp.lt.s32 	%p19, %r39, 0;
	setp.ge.s32 	%p20, %r39, %r27;
	or.pred  	%p21, %p19, %p20;
	@%p21 bra 	$L__BB0_16;
	ld.global.f64 	%fd48, [%rd2+40];
	ld.const.f64 	%fd49, [%rd3+-40];
	fma.rn.f64 	%fd82, %fd48, %fd49, %fd82;
$L__BB0_16:
	add.s32 	%r40, %r57, 6;
	setp.lt.s32 	%p22, %r40, 0;
	setp.ge.s32 	%p23, %r40, %r27;
	or.pred  	%p24, %p22, %p23;
	@%p24 bra 	$L__BB0_18;
	ld.global.f64 	%fd50, [%rd2+48];
	ld.const.f64 	%fd51, [%rd3+-48];
	fma.rn.f64 	%fd82, %fd50, %fd51, %fd82;
$L__BB0_18:
	add.s32 	%r41, %r57, 7;
	setp.lt.s32 	%p25, %r41, 0;
	setp.ge.s32 	%p26, %r41, %r27;
	or.pred  	%p27, %p25, %p26;
	@%p27 bra 	$L__BB0_20;
	ld.global.f64 	%fd52, [%rd2+56];
	ld.const.f64 	%fd53, [%rd3+-56];
	fma.rn.f64 	%fd82, %fd52, %fd53, %fd82;
$L__BB0_20:
	add.s32 	%r60, %r60, 8;
	add.s32 	%r59, %r59, 8;
	add.s32 	%r58, %r58, -8;
	add.s32 	%r57, %r57, 8;
	add.s32 	%r56, %r56, 8;
	setp.ne.s32 	%p28, %r59, 0;
	@%p28 bra 	$L__BB0_4;
	add.s32 	%r62, %r60, -3;
$L__BB0_22:
	shl.b32 	%r42, %r28, 1;
	and.b32  	%r43, %r42, 6;
	setp.lt.u32 	%p29, %r43, 3;
	@%p29 bra 	$L__BB0_32;
	add.s32 	%r21, %r62, %r2;
	setp.lt.s32 	%p30, %r21, 0;
	setp.ge.s32 	%p31, %r21, %r27;
	add.s32 	%r44, %r62, %r1;
	mul.wide.s32 	%rd13, %r44, 8;
	add.s64 	%rd4, %rd1, %rd13;
	sub.s32 	%r45, %r28, %r62;
	mul.wide.s32 	%rd14, %r45, 8;
	mov.u64 	%rd15, d_Kernel;
	add.s64 	%rd5, %rd15, %rd14;
	or.pred  	%p32, %p30, %p31;
	@%p32 bra 	$L__BB0_25;
	ld.global.f64 	%fd54, [%rd4];
	ld.const.f64 	%fd55, [%rd5];
	fma.rn.f64 	%fd82, %fd54, %fd55, %fd82;
$L__BB0_25:
	add.s32 	%r46, %r21, 1;
	setp.lt.s32 	%p33, %r46, 0;
	setp.ge.s32 	%p34, %r46, %r27;
	or.pred  	%p35, %p33, %p34;
	@%p35 bra 	$L__BB0_27;
	ld.global.f64 	%fd56, [%rd4+8];
	ld.const.f64 	%fd57, [%rd5+-8];
	fma.rn.f64 	%fd82, %fd56, %fd57, %fd82;
$L__BB0_27:
	add.s32 	%r47, %r21, 2;
	setp.lt.s32 	%p36, %r47, 0;
	setp.ge.s32 	%p37, %r47, %r27;
	or.pred  	%p38, %p36, %p37;
	@%p38 bra 	$L__BB0_29;
	ld.global.f64 	%fd58, [%rd4+16];
	ld.const.f64 	%fd59, [%rd5+-16];
	fma.rn.f64 	%fd82, %fd58, %fd59, %fd82;
$L__BB0_29:
	add.s32 	%r48, %r21, 3;
	setp.lt.s32 	%p39, %r48, 0;
	setp.ge.s32 	%p40, %r48, %r27;
	or.pred  	%p41, %p39, %p40;
	@%p41 bra 	$L__BB0_31;
	ld.global.f64 	%fd60, [%rd4+24];
	ld.const.f64 	%fd61, [%rd5+-24];
	fma.rn.f64 	%fd82, %fd60, %fd61, %fd82;
$L__BB0_31:
	add.s32 	%r62, %r62, 4;
$L__BB0_32:
	and.b32  	%r49, %r28, 1;
	setp.eq.b32 	%p42, %r49, 1;
	not.pred 	%p43, %p42;
	@%p43 bra 	$L__BB0_38;
	add.s32 	%r24, %r62, %r2;
	setp.lt.s32 	%p44, %r24, 0;
	setp.ge.s32 	%p45, %r24, %r27;
	add.s32 	%r50, %r62, %r1;
	mul.wide.s32 	%rd16, %r50, 8;
	add.s64 	%rd6, %rd1, %rd16;
	sub.s32 	%r51, %r28, %r62;
	mul.wide.s32 	%rd17, %r51, 8;
	mov.u64 	%rd18, d_Kernel;
	add.s64 	%rd7, %rd18, %rd17;
	or.pred  	%p46, %p44, %p45;
	@%p46 bra 	$L__BB0_35;
	ld.global.f64 	%fd62, [%rd6];
	ld.const.f64 	%fd63, [%rd7];
	fma.rn.f64 	%fd82, %fd62, %fd63, %fd82;
$L__BB0_35:
	add.s32 	%r52, %r24, 1;
	setp.lt.s32 	%p47, %r52, 0;
	setp.ge.s32 	%p48, %r52, %r27;
	or.pred  	%p49, %p47, %p48;
	@%p49 bra 	$L__BB0_37;
	ld.global.f64 	%fd64, [%rd6+8];
	ld.const.f64 	%fd65, [%rd7+-8];
	fma.rn.f64 	%fd82, %fd64, %fd65, %fd82;
$L__BB0_37:
	add.s32 	%r62, %r62, 2;
$L__BB0_38:
	add.s32 	%r53, %r62, %r2;
	setp.lt.s32 	%p50, %r53, 0;
	setp.ge.s32 	%p51, %r53, %r27;
	or.pred  	%p52, %p50, %p51;
	@%p52 bra 	$L__BB0_40;
	add.s32 	%r54, %r62, %r1;
	mul.wide.s32 	%rd19, %r54, 8;
	add.s64 	%rd20, %rd1, %rd19;
	ld.global.f64 	%fd66, [%rd20];
	sub.s32 	%r55, %r28, %r62;
	mul.wide.s32 	%rd21, %r55, 8;
	mov.u64 	%rd22, d_Kernel;
	add.s64 	%rd23, %rd22, %rd21;
	ld.const.f64 	%fd67, [%rd23];
	fma.rn.f64 	%fd82, %fd66, %fd67, %fd82;
$L__BB0_40:
	cvta.to.global.u64 	%rd24, %rd8;
	mul.wide.s32 	%rd25, %r1, 8;
	add.s64 	%rd26, %rd24, %rd25;
	st.global.f64 	[%rd26], %fd82;
$L__BB0_41:
	ret;

}
	// .globl	_Z20convolutionColumnGPUPdS_iii
.visible .entry _Z20convolutionColumnGPUPdS_iii(
	.param .u64 .ptr .align 1 _Z20convolutionColumnGPUPdS_iii_param_0,
	.param .u64 .ptr .align 1 _Z20convolutionColumnGPUPdS_iii_param_1,
	.param .u32 _Z20convolutionColumnGPUPdS_iii_param_2,
	.param .u32 _Z20convolutionColumnGPUPdS_iii_param_3,
	.param .u32 _Z20convolutionColumnGPUPdS_iii_param_4
)
{
	.reg .pred 	%p<53>;
	.reg .b32 	%r<108>;
	.reg .b64 	%rd<49>;
	.reg .b64 	%fd<87>;

	ld.param.u64 	%rd5, [_Z20convolutionColumnGPUPdS_iii_param_0];
	ld.param.u64 	%rd6, [_Z20convolutionColumnGPUPdS_iii_param_1];
	ld.param.u32 	%r49, [_Z20convolutionColumnGPUPdS_iii_param_2];
	ld.param.u32 	%r50, [_Z20convolutionColumnGPUPdS_iii_param_3];
	ld.param.u32 	%r51, [_Z20convolutionColumnGPUPdS_iii_param_4];
	cvta.to.global.u64 	%rd1, %rd6;
	mov.u32 	%r52, %ctaid.x;
	mov.u32 	%r53, %ntid.x;
	mov.u32 	%r54, %tid.x;
	mad.lo.s32 	%r1, %r52, %r53, %r54;
	mul.lo.s32 	%r55, %r50, %r49;
	setp.ge.s32 	%p1, %r1, %r55;
	@%p1 bra 	$L__BB1_41;
	div.s32 	%r2, %r1, %r49;
	setp.lt.s32 	%p2, %r51, 0;
	mov.f64 	%fd82, 0d0000000000000000;
	@%p2 bra 	$L__BB1_40;
	neg.s32 	%r106, %r51;
	setp.lt.u32 	%p3, %r51, 4;
	mov.f64 	%fd82, 0d0000000000000000;
	@%p3 bra 	$L__BB1_22;
	shl.b32 	%r94, %r51, 1;
	sub.s32 	%r104, 3, %r51;
	and.b32  	%r56, %r94, -8;
	neg.s32 	%r103, %r56;
	sub.s32 	%r57, 7, %r51;
	mad.lo.s32 	%r102, %r49, %r57, %r1;
	shl.b32 	%r8, %r49, 3;
	sub.s32 	%r58, 6, %r51;
	mad.lo.s32 	%r101, %r49, %r58, %r1;
	sub.s32 	%r59, 5, %r51;
	mad.lo.s32 	%r100, %r49, %r59, %r1;
	sub.s32 	%r60, 4, %r51;
	mad.lo.s32 	%r99, %r49, %r60, %r1;
	mad.lo.s32 	%r98, %r49, %r104, %r1;
	sub.s32 	%r61, 2, %r51;
	mad.lo.s32 	%r97, %r49, %r61, %r1;
	mul.lo.s32 	%r62, %r51, %r49;
	sub.s32 	%r96, %r1, %r62;
	sub.s32 	%r63, 1, %r51;
	mad.lo.s32 	%r95, %r49, %r63, %r1;
	sub.s32 	%r93, %r2, %r51;
	mov.f64 	%fd82, 0d0000000000000000;
	mov.u64 	%rd8, d_Kernel;
$L__BB1_4:
	.pragma "nounroll";
	setp.lt.s32 	%p4, %r93, 0;
	setp.ge.s32 	%p5, %r93, %r50;
	mul.wide.s32 	%rd7, %r94, 8;
	add.s64 	%rd2, %rd8, %rd7;
	or.pred  	%p6, %p4, %p5;
	@%p6 bra 	$L__BB1_6;
	mul.wide.s32 	%rd9, %r96, 8;
	add.s64 	%rd10, %rd1, %rd9;
	ld.global.f64 	%fd38, [%rd10];
	ld.const.f64 	%fd39, [%rd2];
	fma.rn.f64 	%fd82, %fd38, %fd39, %fd82;
$L__BB1_6:
	add.s32 	%r64, %r93, 1;
	setp.lt.s32 	%p7, %r64, 0;
	setp.ge.s32 	%p8, %r64, %r50;
	or.pred  	%p9, %p7, %p8;
	@%p9 bra 	$L__BB1_8;
	mul.wide.s32 	%rd11, %r95, 8;
	add.s64 	%rd12, %rd1, %rd11;
	ld.global.f64 	%fd40, [%rd12];
	ld.const.f64 	%fd41, [%rd2+-8];
	fma.rn.f64 	%fd82, %fd40, %fd41, %fd82;
$L__BB1_8:
	add.s32 	%r65, %r93, 2;
	setp.lt.s32 	%p10, %r65, 0;
	setp.ge.s32 	%p11, %r65, %r50;
	or.pred  	%p12, %p10, %p11;
	@%p12 bra 	$L__BB1_10;
	mul.wide.s32 	%rd13, %r97, 8;
	add.s64 	%rd14, %rd1, %rd13;
	ld.global.f64 	%fd42, [%rd14];
	ld.const.f64 	%fd43, [%rd2+-16];
	fma.rn.f64 	%fd82, %fd42, %fd43, %fd82;
$L__BB1_10:
	add.s32 	%r66, %r93, 3;
	setp.lt.s32 	%p13, %r66, 0;
	setp.ge.s32 	%p14, %r66, %r50;
	or.pred  	%p15, %p13, %p14;
	@%p15 bra 	$L__BB1_12;
	mul.wide.s32 	%rd15, %r98, 8;
	add.s64 	%rd16, %rd1, %rd15;
	ld.global.f64 	%fd44, [%rd16];
	ld.const.f64 	%fd45, [%rd2+-24];
	fma.rn.f64 	%fd82, %fd44, %fd45, %fd82;
$L__BB1_12:
	add.s32 	%r67, %r93, 4;
	setp.lt.s32 	%p16, %r67, 0;
	setp.ge.s32 	%p17, %r67, %r50;
	or.pred  	%p18, %p16, %p17;
	@%p18 bra 	$L__BB1_14;
	mul.wide.s32 	%rd17, %r99, 8;
	add.s64 	%rd18, %rd1, %rd17;
	ld.global.f64 	%fd46, [%rd18];
	ld.const.f64 	%fd47, [%rd2+-32];
	fma.rn.f64 	%fd82, %fd46, %fd47, %fd82;
$L__BB1_14:
	add.s32 	%r68, %r93, 5;
	setp.lt.s32 	%p19, %r68, 0;
	setp.ge.s32 	%p20, %r68, %r50;
	or.pred  	%p21, %p19, %p20;
	@%p21 bra 	$L__BB1_16;
	mul.wide.s32 	%rd19, %r100, 8;
	add.s64 	%rd20, %rd1, %rd19;
	ld.global.f64 	%fd48, [%rd20];
	ld.const.f64 	%fd49, [%rd2+-40];
	fma.rn.f64 	%fd82, %fd48, %fd49, %fd82;
$L__BB1_16:
	add.s32 	%r69, %r93, 6;
	setp.lt.s32 	%p22, %r69, 0;
	setp.ge.s32 	%p23, %r69, %r50;
	or.pred  	%p24, %p22, %p23;
	@%p24 bra 	$L__BB1_18;
	mul.wide.s32 	%rd21, %r101, 8;
	add.s64 	%rd22, %rd1, %rd21;
	ld.global.f64 	%fd50, [%rd22];
	ld.const.f64 	%fd51, [%rd2+-48];
	fma.rn.f64 	%fd82, %fd50, %fd51, %fd82;
$L__BB1_18:
	add.s32 	%r70, %r93, 7;
	setp.lt.s32 	%p25, %r70, 0;
	setp.ge.s32 	%p26, %r70, %r50;
	or.pred  	%p27, %p25, %p26;
	@%p27 bra 	$L__BB1_20;
	mul.wide.s32 	%rd23, %r102, 8;
	add.s64 	%rd24, %rd1, %rd23;
	ld.global.f64 	%fd52, [%rd24];
	ld.const.f64 	%fd53, [%rd2+-56];
	fma.rn.f64 	%fd82, %fd52, %fd53, %fd82;
$L__BB1_20:
	add.s32 	%r104, %r104, 8;
	add.s32 	%r103, %r103, 8;
	add.s32 	%r102, %r102, %r8;
	add.s32 	%r101, %r101, %r8;
	add.s32 	%r100, %r100, %r8;
	add.s32 	%r99, %r99, %r8;
	add.s32 	%r98, %r98, %r8;
	add.s32 	%r97, %r97, %r8;
	add.s32 	%r96, %r96, %r8;
	add.s32 	%r95, %r95, %r8;
	add.s32 	%r94, %r94, -8;
	add.s32 	%r93, %r93, 8;
	setp.ne.s32 	%p28, %r103, 0;
	@%p28 bra 	$L__BB1_4;
	add.s32 	%r106, %r104, -3;
$L__BB1_22:
	shl.b32 	%r71, %r51, 1;
	and.b32  	%r72, %r71, 6;
	setp.lt.u32 	%p29, %r72, 3;
	@%p29 bra 	$L__BB1_32;
	add.s32 	%r43, %r106, %r2;
	setp.lt.s32 	%p30, %r43, 0;
	setp.ge.s32 	%p31, %r43, %r50;
	sub.s32 	%r73, %r51, %r106;
	mul.wide.s32 	%rd25, %r73, 8;
	mov.u64 	%rd26, d_Kernel;
	add.s64 	%rd3, %rd26, %rd25;
	or.pred  	%p32, %p30, %p31;
	@%p32 bra 	$L__BB1_25;
	mad.lo.s32 	%r74, %r106, %r49, %r1;
	mul.wide.s32 	%rd27, %r74, 8;
	add.s64 	%rd28, %rd1, %rd27;
	ld.global.f64 	%fd54, [%rd28];
	ld.const.f64 	%fd55, [%rd3];
	fma.rn.f64 	%fd82, %fd54, %fd55, %fd82;
$L__BB1_25:
	add.s32 	%r75, %r43, 1;
	setp.lt.s32 	%p33, %r75, 0;
	setp.ge.s32 	%p34, %r75, %r50;
	or.pred  	%p35, %p33, %p34;
	@%p35 bra 	$L__BB1_27;
	mad.lo.s32 	%r76, %r49, %r106, %r49;
	add.s32 	%r77, %r76, %r1;
	mul.wide.s32 	%rd29, %r77, 8;
	add.s64 	%rd30, %rd1, %rd29;
	ld.global.f64 	%fd56, [%rd30];
	ld.const.f64 	%fd57, [%rd3+-8];
	fma.rn.f64 	%fd82, %fd56, %fd57, %fd82;
$L__BB1_27:
	add.s32 	%r78, %r43, 2;
	setp.lt.s32 	%p36, %r78, 0;
	setp.ge.s32 	%p37, %r78, %r50;
	or.pred  	%p38, %p36, %p37;
	@%p38 bra 	$L__BB1_29;
	add.s32 	%r79, %r106, 2;
	mad.lo.s32 	%r80, %r79, %r49, %r1;
	mul.wide.s32 	%rd31, %r80, 8;
	add.s64 	%rd32, %rd1, %rd31;
	ld.global.f64 	%fd58, [%rd32];
	ld.const.f64 	%fd59, [%rd3+-16];
	fma.rn.f64 	%fd82, %fd58, %fd59, %fd82;
$L__BB1_29:
	add.s32 	%r81, %r43, 3;
	setp.lt.s32 	%p39, %r81, 0;
	setp.ge.s32 	%p40, %r81, %r50;
	or.pred  	%p41, %p39, %p40;
	@%p41 bra 	$L__BB1_31;
	add.s32 	%r82, %r106, 3;
	mad.lo.s32 	%r83, %r82, %r49, %r1;
	mul.wide.s32 	%rd33, %r83, 8;
	add.s64 	%rd34, %rd1, %rd33;
	ld.global.f64 	%fd60, [%rd34];
	ld.const.f64 	%fd61, [%rd3+-24];
	fma.rn.f64 	%fd82, %fd60, %fd61, %fd82;
$L__BB1_31:
	add.s32 	%r106, %r106, 4;
$L__BB1_32:
	and.b32  	%r84, %r51, 1;
	setp.eq.b32 	%p42, %r84, 1;
	not.pred 	%p43, %p42;
	@%p43 bra 	$L__BB1_38;
	add.s32 	%r46, %r106, %r2;
	setp.lt.s32 	%p44, %r46, 0;
	setp.ge.s32 	%p45, %r46, %r50;
	sub.s32 	%r85, %r51, %r106;
	mul.wide.s32 	%rd35, %r85, 8;
	mov.u64 	%rd36, d_Kernel;
	add.s64 	%rd4, %rd36, %rd35;
	or.pred  	%p46, %p44, %p45;
	@%p46 bra 	$L__BB1_35;
	mad.lo.s32 	%r86, %r106, %r49, %r1;
	mul.wide.s32 	%rd37, %r86, 8;
	add.s64 	%rd38, %rd1, %rd37;
	ld.global.f64 	%fd62, [%rd38];
	ld.const.f64 	%fd63, [%rd4];
	fma.rn.f64 	%fd82, %fd62, %fd63, %fd82;
$L__BB1_35:
	add.s32 	%r87, %r46, 1;
	setp.lt.s32 	%p47, %r87, 0;
	setp.ge.s32 	%p48, %r87, %r50;
	or.pred  	%p49, %p47, %p48;
	@%p49 bra 	$L__BB1_37;
	mad.lo.s32 	%r88, %r49, %r106, %r49;
	add.s32 	%r89, %r88, %r1;
	mul.wide.s32 	%rd39, %r89, 8;
	add.s64 	%rd40, %rd1, %rd39;
	ld.global.f64 	%fd64, [%rd40];
	ld.const.f64 	%fd65, [%rd4+-8];
	fma.rn.f64 	%fd82, %fd64, %fd65, %fd82;
$L__BB1_37:
	add.s32 	%r106, %r106, 2;
$L__BB1_38:
	add.s32 	%r90, %r106, %r2;
	setp.lt.s32 	%p50, %r90, 0;
	setp.ge.s32 	%p51, %r90, %r50;
	or.pred  	%p52, %p50, %p51;
	@%p52 bra 	$L__BB1_40;
	mad.lo.s32 	%r91, %r106, %r49, %r1;
	mul.wide.s32 	%rd41, %r91, 8;
	add.s64 	%rd42, %rd1, %rd41;
	ld.global.f64 	%fd66, [%rd42];
	sub.s32 	%r92, %r51, %r106;
	mul.wide.s32 	%rd43, %r92, 8;
	mov.u64 	%rd44, d_Kernel;
	add.s64 	%rd45, %rd44, %rd43;
	ld.const.f64 	%fd67, [%rd45];
	fma.rn.f64 	%fd82, %fd66, %fd67, %fd82;
$L__BB1_40:
	cvta.to.global.u64 	%rd46, %rd5;
	mul.wide.s32 	%rd47, %r1, 8;
	add.s64 	%rd48, %rd46, %rd47;
	st.global.f64 	[%rd48], %fd82;
$L__BB1_41:
	ret;

}


// ===== COMPILED SASS (sm_100) =====

	.target	sm_100

	.elftype	@"ET_EXEC"


//--------------------- .note.nv.tkinfo           --------------------------
	.section	.note.nv.tkinfo,"",@"SHT_NOTE"
	.sectionflags	@"SHF_NOTE_NV_TKINFO"
	.tkinfo
        /*0018*/ 	.word	0x00000002
        /*0030*/ 	.string	""
        /*0030*/ 	.string	"ptxas"
        /*0030*/ 	.string	"Cuda compilation tools, release 13.0, V13.0.88"
        /*0030*/ 	.string	"Build cuda_13.0.r13.0/compiler.36424714_0"
        /*0030*/ 	.string	"-arch sm_100 -m 64 "



//--------------------- .note.nv.cuinfo           --------------------------
	.section	.note.nv.cuinfo,"",@"SHT_NOTE"
	.sectionflags	@"SHF_NOTE_NV_CUINFO"
        /*0018*/ 	.short	0x0002
        /*001a*/ 	.short	0x0064
        /*001c*/ 	.short	0x0082
	.zero		2


//--------------------- .nv.info                  --------------------------
	.section	.nv.info,"",@"SHT_CUDA_INFO"
	.align	4


	//----- nvinfo : EIATTR_REGCOUNT
	.align		4
        /*0000*/ 	.byte	0x04, 0x2f
        /*0002*/ 	.short	(.L_2 - .L_1)
	.align		4
.L_1:
        /*0004*/ 	.word	index@(_Z17convolutionRowGPUPdS_iii)
        /*0008*/ 	.word	0x0000001d


	//----- nvinfo : EIATTR_FRAME_SIZE
	.align		4
.L_2:
        /*000c*/ 	.byte	0x04, 0x11
        /*000e*/ 	.short	(.L_4 - .L_3)
	.align		4
.L_3:
        /*0010*/ 	.word	index@(_Z17convolutionRowGPUPdS_iii)
        /*0014*/ 	.word	0x00000000


	//----- nvinfo : EIATTR_REGCOUNT
	.align		4
.L_4:
        /*0018*/ 	.byte	0x04, 0x2f
        /*001a*/ 	.short	(.L_6 - .L_5)
	.align		4
.L_5:
        /*001c*/ 	.word	index@(_Z20convolutionColumnGPUPdS_iii)
        /*0020*/ 	.word	0x0000001e


	//----- nvinfo : EIATTR_FRAME_SIZE
	.align		4
.L_6:
        /*0024*/ 	.byte	0x04, 0x11
        /*0026*/ 	.short	(.L_8 - .L_7)
	.align		4
.L_7:
        /*0028*/ 	.word	index@(_Z20convolutionColumnGPUPdS_iii)
        /*002c*/ 	.word	0x00000000


	//----- nvinfo : EIATTR_MIN_STACK_SIZE
	.align		4
.L_8:
        /*0030*/ 	.byte	0x04, 0x12
        /*0032*/ 	.short	(.L_10 - .L_9)
	.align		4
.L_9:
        /*0034*/ 	.word	index@(_Z20convolutionColumnGPUPdS_iii)
        /*0038*/ 	.word	0x00000000


	//----- nvinfo : EIATTR_MIN_STACK_SIZE
	.align		4
.L_10:
        /*003c*/ 	.byte	0x04, 0x12
        /*003e*/ 	.short	(.L_12 - .L_11)
	.align		4
.L_11:
        /*0040*/ 	.word	index@(_Z17convolutionRowGPUPdS_iii)
        /*0044*/ 	.word	0x00000000
.L_12:


//--------------------- .nv.compat                --------------------------
	.section	.nv.compat,"",@"SHT_CUDA_COMPAT_INFO"
	.align	4
        /*0000*/ 	.byte	0x02, 0x09, 0x00, 0x00, 0x02, 0x02, 0x01, 0x00, 0x02, 0x05, 0x05, 0x00, 0x03, 0x07, 0x01, 0x01
        /*0010*/ 	.byte	0x02, 0x03, 0x00, 0x00, 0x02, 0x06, 0x01, 0x00, 0x04, 0x0b, 0x08, 0x00, 0x01, 0x00, 0x00, 0x00
        /*0020*/ 	.byte	0x00, 0x00, 0x00, 0x00


//--------------------- .nv.info._Z20convolutionColumnGPUPdS_iii --------------------------
	.section	.nv.info._Z20convolutionColumnGPUPdS_iii,"",@"SHT_CUDA_INFO"
	.sectionflags	@""
	.align	4


	//----- nvinfo : EIATTR_CUDA_API_VERSION
	.align		4
        /*0000*/ 	.byte	0x04, 0x37
        /*0002*/ 	.short	(.L_14 - .L_13)
.L_13:
        /*0004*/ 	.word	0x00000082


	//----- nvinfo : EIATTR_KPARAM_INFO
	.align		4
.L_14:
        /*0008*/ 	.byte	0x04, 0x17
        /*000a*/ 	.short	(.L_16 - .L_15)
.L_15:
        /*000c*/ 	.word	0x00000000
        /*0010*/ 	.short	0x0004
        /*0012*/ 	.short	0x0018
        /*0014*/ 	.byte	0x00, 0xf0, 0x11, 0x00


	//----- nvinfo : EIATTR_KPARAM_INFO
	.align		4
.L_16:
        /*0018*/ 	.byte	0x04, 0x17
        /*001a*/ 	.short	(.L_18 - .L_17)
.L_17:
        /*001c*/ 	.word	0x00000000
        /*0020*/ 	.short	0x0003
        /*0022*/ 	.short	0x0014
        /*0024*/ 	.byte	0x00, 0xf0, 0x11, 0x00


	//----- nvinfo : EIATTR_KPARAM_INFO
	.align		4
.L_18:
        /*0028*/ 	.byte	0x04, 0x17
        /*002a*/ 	.short	(.L_20 - .L_19)
.L_19:
        /*002c*/ 	.word	0x00000000
        /*0030*/ 	.short	0x0002
        /*0032*/ 	.short	0x0010
        /*0034*/ 	.byte	0x00, 0xf0, 0x11, 0x00


	//----- nvinfo : EIATTR_KPARAM_INFO
	.align		4
.L_20:
        /*0038*/ 	.byte	0x04, 0x17
        /*003a*/ 	.short	(.L_22 - .L_21)
.L_21:
        /*003c*/ 	.word	0x00000000
        /*0040*/ 	.short	0x0001
        /*0042*/ 	.short	0x0008
        /*0044*/ 	.byte	0x00, 0xf5, 0x21, 0x00


	//----- nvinfo : EIATTR_KPARAM_INFO
	.align		4
.L_22:
        /*0048*/ 	.byte	0x04, 0x17
        /*004a*/ 	.short	(.L_24 - .L_23)
.L_23:
        /*004c*/ 	.word	0x00000000
        /*0050*/ 	.short	0x0000
        /*0052*/ 	.short	0x0000
        /*0054*/ 	.byte	0x00, 0xf5, 0x21, 0x00


	//----- nvinfo : EIATTR_SPARSE_MMA_MASK
	.align		4
.L_24:
        /*0058*/ 	.byte	0x03, 0x50
        /*005a*/ 	.short	0x0000


	//----- nvinfo : EIATTR_MAXREG_COUNT
	.align		4
        /*005c*/ 	.byte	0x03, 0x1b
        /*005e*/ 	.short	0x00ff


	//----- nvinfo : EIATTR_MERCURY_ISA_VERSION
	.align		4
        /*0060*/ 	.byte	0x03, 0x5f
        /*0062*/ 	.short	0x0101


	//----- nvinfo : EIATTR_VRC_CTA_INIT_COUNT
	.align		4
        /*0064*/ 	.byte	0x02, 0x4a
	.zero		1
	.zero		1


	//----- nvinfo : EIATTR_EXIT_INSTR_OFFSETS
	.align		4
        /*0068*/ 	.byte	0x04, 0x1c
        /*006a*/ 	.short	(.L_26 - .L_25)


	//   ....[0]....
.L_25:
        /*006c*/ 	.word	0x00000090


	//   ....[1]....
        /*0070*/ 	.word	0x00000ed0


	//----- nvinfo : EIATTR_CRS_STACK_SIZE
	.align		4
.L_26:
        /*0074*/ 	.byte	0x04, 0x1e
        /*0076*/ 	.short	(.L_28 - .L_27)
.L_27:
        /*0078*/ 	.word	0x00000000


	//----- nvinfo : EIATTR_CBANK_PARAM_SIZE
	.align		4
.L_28:
        /*007c*/ 	.byte	0x03, 0x19
        /*007e*/ 	.short	0x001c


	//----- nvinfo : EIATTR_PARAM_CBANK
	.align		4
        /*0080*/ 	.byte	0x04, 0x0a
        /*0082*/ 	.short	(.L_30 - .L_29)
	.align		4
.L_29:
        /*0084*/ 	.word	index@(.nv.constant0._Z20convolutionColumnGPUPdS_iii)
        /*0088*/ 	.short	0x0380
        /*008a*/ 	.short	0x001c


	//----- nvinfo : EIATTR_SW_WAR
	.align		4
.L_30:
        /*008c*/ 	.byte	0x04, 0x36
        /*008e*/ 	.short	(.L_32 - .L_31)
.L_31:
        /*0090*/ 	.word	0x00000008
.L_32:


//--------------------- .nv.info._Z17convolutionRowGPUPdS_iii --------------------------
	.section	.nv.info._Z17convolutionRowGPUPdS_iii,"",@"SHT_CUDA_INFO"
	.sectionflags	@""
	.align	4


	//----- nvinfo : EIATTR_CUDA_API_VERSION
	.align		4
        /*0000*/ 	.byte	0x04, 0x37
        /*0002*/ 	.short	(.L_34 - .L_33)
.L_33:
        /*0004*/ 	.word	0x00000082


	//----- nvinfo : EIATTR_KPARAM_INFO
	.align		4
.L_34:
        /*0008*/ 	.byte	0x04, 0x17
        /*000a*/ 	.short	(.L_36 - .L_35)
.L_35:
        /*000c*/ 	.word	0x00000000
        /*0010*/ 	.short	0x0004
        /*0012*/ 	.short	0x0018
        /*0014*/ 	.byte	0x00, 0xf0, 0x11, 0x00


	//----- nvinfo : EIATTR_KPARAM_INFO
	.align		4
.L_36:
        /*0018*/ 	.byte	0x04, 0x17
        /*001a*/ 	.short	(.L_38 - .L_37)
.L_37:
        /*001c*/ 	.word	0x00000000
        /*0020*/ 	.short	0x0003
        /*0022*/ 	.short	0x0014
        /*0024*/ 	.byte	0x00, 0xf0, 0x11, 0x00


	//----- nvinfo : EIATTR_KPARAM_INFO
	.align		4
.L_38:
        /*0028*/ 	.byte	0x04, 0x17
        /*002a*/ 	.short	(.L_40 - .L_39)
.L_39:
        /*002c*/ 	.word	0x00000000
        /*0030*/ 	.short	0x0002
        /*0032*/ 	.short	0x0010
        /*0034*/ 	.byte	0x00, 0xf0, 0x11, 0x00


	//----- nvinfo : EIATTR_KPARAM_INFO
	.align		4
.L_40:
        /*0038*/ 	.byte	0x04, 0x17
        /*003a*/ 	.short	(.L_42 - .L_41)
.L_41:
        /*003c*/ 	.word	0x00000000
        /*0040*/ 	.short	0x0001
        /*0042*/ 	.short	0x0008
        /*0044*/ 	.byte	0x00, 0xf5, 0x21, 0x00


	//----- nvinfo : EIATTR_KPARAM_INFO
	.align		4
.L_42:
        /*0048*/ 	.byte	0x04, 0x17
        /*004a*/ 	.short	(.L_44 - .L_43)
.L_43:
        /*004c*/ 	.word	0x00000000
        /*0050*/ 	.short	0x0000
        /*0052*/ 	.short	0x0000
        /*0054*/ 	.byte	0x00, 0xf5, 0x21, 0x00


	//----- nvinfo : EIATTR_SPARSE_MMA_MASK
	.align		4
.L_44:
        /*0058*/ 	.byte	0x03, 0x50
        /*005a*/ 	.short	0x0000


	//----- nvinfo : EIATTR_MAXREG_COUNT
	.align		4
        /*005c*/ 	.byte	0x03, 0x1b
        /*005e*/ 	.short	0x00ff


	//----- nvinfo : EIATTR_MERCURY_ISA_VERSION
	.align		4
        /*0060*/ 	.byte	0x03, 0x5f
        /*0062*/ 	.short	0x0101


	//----- nvinfo : EIATTR_VRC_CTA_INIT_COUNT
	.align		4
        /*0064*/ 	.byte	0x02, 0x4a
	.zero		1
	.zero		1


	//----- nvinfo : EIATTR_EXIT_INSTR_OFFSETS
	.align		4
        /*0068*/ 	.byte	0x04, 0x1c
        /*006a*/ 	.short	(.L_46 - .L_45)


	//   ....[0]....
.L_45:
        /*006c*/ 	.word	0x00000090


	//   ....[1]....
        /*0070*/ 	.word	0x00000b40


	//----- nvinfo : EIATTR_CRS_STACK_SIZE
	.align		4
.L_46:
        /*0074*/ 	.byte	0x04, 0x1e
        /*0076*/ 	.short	(.L_48 - .L_47)
.L_47:
        /*0078*/ 	.word	0x00000000


	//----- nvinfo : EIATTR_CBANK_PARAM_SIZE
	.align		4
.L_48:
        /*007c*/ 	.byte	0x03, 0x19
        /*007e*/ 	.short	0x001c


	//----- nvinfo : EIATTR_PARAM_CBANK
	.align		4
        /*0080*/ 	.byte	0x04, 0x0a
        /*0082*/ 	.short	(.L_50 - .L_49)
	.align		4
.L_49:
        /*0084*/ 	.word	index@(.nv.constant0._Z17convolutionRowGPUPdS_iii)
        /*0088*/ 	.short	0x0380
        /*008a*/ 	.short	0x001c


	//----- nvinfo : EIATTR_SW_WAR
	.align		4
.L_50:
        /*008c*/ 	.byte	0x04, 0x36
        /*008e*/ 	.short	(.L_52 - .L_51)
.L_51:
        /*0090*/ 	.word	0x00000008
.L_52:


//--------------------- .nv.callgraph             --------------------------
	.section	.nv.callgraph,"",@"SHT_CUDA_CALLGRAPH"
	.align	4
	.sectionentsize	8
	.align		4
        /*0000*/ 	.word	0x00000000
	.align		4
        /*0004*/ 	.word	0xffffffff
	.align		4
        /*0008*/ 	.word	0x00000000
	.align		4
        /*000c*/ 	.word	0xfffffffe
	.align		4
        /*0010*/ 	.word	0x00000000
	.align		4
        /*0014*/ 	.word	0xfffffffd
	.align		4
        /*0018*/ 	.word	0x00000000
	.align		4
        /*001c*/ 	.word	0xfffffffc


//--------------------- .nv.constant3             --------------------------
	.section	.nv.constant3,"a",@progbits
	.align	8
.nv.constant3:
	.type		d_Kernel,@object
	.size		d_Kernel,(.L_0 - d_Kernel)
d_Kernel:
	.zero		136
.L_0:


//--------------------- .text._Z20convolutionColumnGPUPdS_iii --------------------------
	.section	.text._Z20convolutionColumnGPUPdS_iii,"ax",@progbits
	.align	128
        .global         _Z20convolutionColumnGPUPdS_iii
        .type           _Z20convolutionColumnGPUPdS_iii,@function
        .size           _Z20convolutionColumnGPUPdS_iii,(.L_x_14 - _Z20convolutionColumnGPUPdS_iii)
        .other          _Z20convolutionColumnGPUPdS_iii,@"STO_CUDA_ENTRY STV_DEFAULT"
_Z20convolutionColumnGPUPdS_iii:
.text._Z20convolutionColumnGPUPdS_iii:
[----:B------:R-:W-:Y:S01]  /*0000*/  LDC R1, c[0x0][0x37c] ;  /* 0x0000df00ff017b82 */ /* 0x000fe20000000800 */
[----:B------:R-:W0:Y:S07]  /*0010*/  S2R R3, SR_TID.X ;  /* 0x0000000000037919 */ /* 0x000e2e0000002100 */
[----:B------:R-:W0:Y:S01]  /*0020*/  S2UR UR4, SR_CTAID.X ;  /* 0x00000000000479c3 */ /* 0x000e220000002500 */
[----:B------:R-:W1:Y:S07]  /*0030*/  LDCU.64 UR6, c[0x0][0x390] ;  /* 0x00007200ff0677ac */ /* 0x000e6e0008000a00 */
[----:B------:R-:W0:Y:S01]  /*0040*/  LDC R2, c[0x0][0x360] ;  /* 0x0000d800ff027b82 */ /* 0x000e220000000800 */
[----:B-1----:R-:W-:-:S02]  /*0050*/  IMAD.U32 R13, RZ, RZ, UR6 ;  /* 0x00000006ff0d7e24 */ /* 0x002fc4000f8e00ff */
[----:B0-----:R-:W-:Y:S02]  /*0060*/  IMAD R2, R2, UR4, R3 ;  /* 0x0000000402027c24 */ /* 0x001fe4000f8e0203 */
[----:B------:R-:W-:-:S05]  /*0070*/  IMAD R3, R13, UR7, RZ ;  /* 0x000000070d037c24 */ /* 0x000fca000f8e02ff */
[----:B------:R-:W-:-:S13]  /*0080*/  ISETP.GE.AND P0, PT, R2, R3, PT ;  /* 0x000000030200720c */ /* 0x000fda0003f06270 */
[----:B------:R-:W-:Y:S05]  /*0090*/  @P0 EXIT ;  /* 0x000000000000094d */ /* 0x000fea0003800000 */
[----:B------:R-:W-:Y:S01]  /*00a0*/  IABS R7, R13 ;  /* 0x0000000d00077213 */ /* 0x000fe20000000000 */
[----:B------:R-:W0:Y:S01]  /*00b0*/  LDCU UR4, c[0x0][0x398] ;  /* 0x00007300ff0477ac */ /* 0x000e220008000800 */
[----:B------:R-:W-:Y:S02]  /*00c0*/  CS2R R10, SRZ ;  /* 0x00000000000a7805 */ /* 0x000fe4000001ff00 */
[----:B------:R-:W1:Y:S01]  /*00d0*/  I2F.RP R0, R7 ;  /* 0x0000000700007306 */ /* 0x000e620000209400 */
[----:B------:R-:W2:Y:S07]  /*00e0*/  LDCU.64 UR14, c[0x0][0x358] ;  /* 0x00006b00ff0e77ac */ /* 0x000eae0008000a00 */
[----:B-1----:R-:W1:Y:S01]  /*00f0*/  MUFU.RCP R0, R0 ;  /* 0x0000000000007308 */ /* 0x002e620000001000 */
[----:B0-----:R-:W-:Y:S01]  /*0100*/  UISETP.GE.AND UP0, UPT, UR4, URZ, UPT ;  /* 0x000000ff0400728c */ /* 0x001fe2000bf06270 */
[----:B-1----:R-:W-:-:S06]  /*0110*/  VIADD R4, R0, 0xffffffe ;  /* 0x0ffffffe00047836 */ /* 0x002fcc0000000000 */
[----:B------:R0:W1:Y:S02]  /*0120*/  F2I.FTZ.U32.TRUNC.NTZ R5, R4 ;  /* 0x0000000400057305 */ /* 0x000064000021f000 */
[----:B0-----:R-:W-:Y:S01]  /*0130*/  IMAD.MOV.U32 R4, RZ, RZ, RZ ;  /* 0x000000ffff047224 */ /* 0x001fe200078e00ff */
[----:B-1----:R-:W-:-:S05]  /*0140*/  IADD3 R6, PT, PT, RZ, -R5, RZ ;  /* 0x80000005ff067210 */ /* 0x002fca0007ffe0ff */
[----:B------:R-:W-:Y:S01]  /*0150*/  IMAD R3, R6, R7, RZ ;  /* 0x0000000706037224 */ /* 0x000fe200078e02ff */
[----:B------:R-:W-:-:S03]  /*0160*/  IABS R6, R2 ;  /* 0x0000000200067213 */ /* 0x000fc60000000000 */
[----:B------:R-:W-:-:S06]  /*0170*/  IMAD.HI.U32 R5, R5, R3, R4 ;  /* 0x0000000305057227 */ /* 0x000fcc00078e0004 */
[----:B------:R-:W-:-:S04]  /*0180*/  IMAD.HI.U32 R3, R5, R6, RZ ;  /* 0x0000000605037227 */ /* 0x000fc800078e00ff */
[----:B------:R-:W-:-:S04]  /*0190*/  IMAD.MOV R0, RZ, RZ, -R3 ;  /* 0x000000ffff007224 */ /* 0x000fc800078e0a03 */
[----:B------:R-:W-:-:S05]  /*01a0*/  IMAD R0, R7, R0, R6 ;  /* 0x0000000007007224 */ /* 0x000fca00078e0206 */
[----:B------:R-:W-:-:S13]  /*01b0*/  ISETP.GT.U32.AND P1, PT, R7, R0, PT ;  /* 0x000000000700720c */ /* 0x000fda0003f24070 */
[-C--:B------:R-:W-:Y:S01]  /*01c0*/  @!P1 IADD3 R0, PT, PT, R0, -R7.reuse, RZ ;  /* 0x8000000700009210 */ /* 0x080fe20007ffe0ff */
[----:B------:R-:W-:Y:S01]  /*01d0*/  @!P1 VIADD R3, R3, 0x1 ;  /* 0x0000000103039836 */ /* 0x000fe20000000000 */
[----:B------:R-:W-:Y:S02]  /*01e0*/  ISETP.NE.AND P1, PT, R13, RZ, PT ;  /* 0x000000ff0d00720c */ /* 0x000fe40003f25270 */
[----:B------:R-:W-:Y:S02]  /*01f0*/  ISETP.GE.U32.AND P0, PT, R0, R7, PT ;  /* 0x000000070000720c */ /* 0x000fe40003f06070 */
[----:B------:R-:W-:-:S04]  /*0200*/  LOP3.LUT R0, R2, R13, RZ, 0x3c, !PT ;  /* 0x0000000d02007212 */ /* 0x000fc800078e3cff */
[----:B------:R-:W-:-:S07]  /*0210*/  ISETP.GE.AND P2, PT, R0, RZ, PT ;  /* 0x000000ff0000720c */ /* 0x000fce0003f46270 */
[----:B------:R-:W-:-:S06]  /*0220*/  @P0 VIADD R3, R3, 0x1 ;  /* 0x0000000103030836 */ /* 0x000fcc0000000000 */
[----:B------:R-:W-:Y:S02]  /*0230*/  @!P2 IADD3 R3, PT, PT, -R3, RZ, RZ ;  /* 0x000000ff0303a210 */ /* 0x000fe40007ffe1ff */
[----:B------:R-:W-:Y:S01]  /*0240*/  @!P1 LOP3.LUT R3, RZ, R13, RZ, 0x33, !PT ;  /* 0x0000000dff039212 */ /* 0x000fe200078e33ff */
[----:B--2---:R-:W-:Y:S06]  /*0250*/  BRA.U !UP0, `(.L_x_0) ;  /* 0x0000000d08107547 */ /* 0x004fec000b800000 */
[----:B------:R-:W-:Y:S01]  /*0260*/  UISETP.GE.U32.AND UP0, UPT, UR4, 0x4, UPT ;  /* 0x000000040400788c */ /* 0x000fe2000bf06070 */
[----:B------:R-:W-:Y:S01]  /*0270*/  CS2R R10, SRZ ;  /* 0x00000000000a7805 */ /* 0x000fe2000001ff00 */
[----:B------:R-:W-:-:S06]  /*0280*/  UIADD3 UR16, UPT, UPT, -UR4, URZ, URZ ;  /* 0x000000ff04107290 */ /* 0x000fcc000fffe1ff */
[----:B------:R-:W-:Y:S01]  /*0290*/  IMAD.U32 R0, RZ, RZ, UR16 ;  /* 0x00000010ff007e24 */ /* 0x000fe2000f8e00ff */
[----:B------:R-:W-:Y:S06]  /*02a0*/  BRA.U !UP0, `(.L_x_1) ;  /* 0x0000000508a47547 */ /* 0x000fec000b800000 */
[----:B------:R-:W0:Y:S01]  /*02b0*/  LDC R4, c[0x0][0x390] ;  /* 0x0000e400ff047b82 */ /* 0x000e220000000800 */
[----:B------:R-:W-:Y:S02]  /*02c0*/  USHF.L.U32 UR6, UR4, 0x1, URZ ;  /* 0x0000000104067899 */ /* 0x000fe400080006ff */
[----:B------:R-:W-:Y:S01]  /*02d0*/  VIADD R24, R3, -UR4 ;  /* 0x8000000403187c36 */ /* 0x000fe20008000000 */
[----:B------:R-:W-:Y:S01]  /*02e0*/  UIADD3 UR7, UPT, UPT, -UR4, 0x3, URZ ;  /* 0x0000000304077890 */ /* 0x000fe2000fffe1ff */
[C-C-:B------:R-:W-:Y:S01]  /*02f0*/  IMAD R6, R13.reuse, UR16, R2.reuse ;  /* 0x000000100d067c24 */ /* 0x140fe2000f8e0202 */
[----:B------:R-:W-:Y:S01]  /*0300*/  UIADD3 UR8, UPT, UPT, -UR4, 0x7, URZ ;  /* 0x0000000704087890 */ /* 0x000fe2000fffe1ff */
[----:B------:R-:W-:Y:S01]  /*0310*/  CS2R R10, SRZ ;  /* 0x00000000000a7805 */ /* 0x000fe2000001ff00 */
[----:B------:R-:W-:Y:S01]  /*0320*/  UIADD3 UR9, UPT, UPT, -UR4, 0x6, URZ ;  /* 0x0000000604097890 */ /* 0x000fe2000fffe1ff */
[----:B------:R-:W-:Y:S01]  /*0330*/  MOV R0, UR6 ;  /* 0x0000000600007c02 */ /* 0x000fe20008000f00 */
[----:B------:R-:W-:Y:S01]  /*0340*/  UIADD3 UR10, UPT, UPT, -UR4, 0x5, URZ ;  /* 0x00000005040a7890 */ /* 0x000fe2000fffe1ff */
[C-C-:B------:R-:W-:Y:S01]  /*0350*/  IMAD R22, R13.reuse, UR7, R2.reuse ;  /* 0x000000070d167c24 */ /* 0x140fe2000f8e0202 */
[----:B------:R-:W-:Y:S01]  /*0360*/  UIADD3 UR11, UPT, UPT, -UR4, 0x4, URZ ;  /* 0x00000004040b7890 */ /* 0x000fe2000fffe1ff */
[C-C-:B------:R-:W-:Y:S01]  /*0370*/  IMAD R8, R13.reuse, UR8, R2.reuse ;  /* 0x000000080d087c24 */ /* 0x140fe2000f8e0202 */
[----:B------:R-:W-:Y:S01]  /*0380*/  UIADD3 UR12, UPT, UPT, -UR4, 0x2, URZ ;  /* 0x00000002040c7890 */ /* 0x000fe2000fffe1ff */
[C-C-:B------:R-:W-:Y:S01]  /*0390*/  IMAD R9, R13.reuse, UR9, R2.reuse ;  /* 0x000000090d097c24 */ /* 0x140fe2000f8e0202 */
[----:B------:R-:W-:Y:S01]  /*03a0*/  UIADD3 UR13, UPT, UPT, -UR4, 0x1, URZ ;  /* 0x00000001040d7890 */ /* 0x000fe2000fffe1ff */
[C-C-:B------:R-:W-:Y:S01]  /*03b0*/  IMAD R20, R13.reuse, UR10, R2.reuse ;  /* 0x0000000a0d147c24 */ /* 0x140fe2000f8e0202 */
[----:B------:R-:W-:Y:S01]  /*03c0*/  ULOP3.LUT UR4, UR6, 0xfffffff8, URZ, 0xc0, !UPT ;  /* 0xfffffff806047892 */ /* 0x000fe2000f8ec0ff */
[C-C-:B------:R-:W-:Y:S01]  /*03d0*/  IMAD R21, R13.reuse, UR11, R2.reuse ;  /* 0x0000000b0d157c24 */ /* 0x140fe2000f8e0202 */
[----:B------:R-:W1:Y:S01]  /*03e0*/  LDCU UR5, c[0x0][0x394] ;  /* 0x00007280ff0577ac */ /* 0x000e620008000800 */
[----:B------:R-:W-:-:S02]  /*03f0*/  IMAD R23, R13, UR12, R2 ;  /* 0x0000000c0d177c24 */ /* 0x000fc4000f8e0202 */
[----:B------:R-:W-:Y:S01]  /*0400*/  IMAD R5, R13, UR13, R2 ;  /* 0x0000000d0d057c24 */ /* 0x000fe2000f8e0202 */
[----:B------:R-:W-:Y:S01]  /*0410*/  UIADD3 UR4, UPT, UPT, -UR4, URZ, URZ ;  /* 0x000000ff04047290 */ /* 0x000fe2000fffe1ff */
[----:B------:R-:W-:-:S11]  /*0420*/  IMAD.U32 R25, RZ, RZ, UR7 ;  /* 0x00000007ff197e24 */ /* 0x000fd6000f8e00ff */
.L_x_2:
[----:B-1----:R-:W-:Y:S01]  /*0430*/  UMOV UR7, UR5 ;  /* 0x0000000500077c82 */ /* 0x002fe20008000000 */
[C---:B------:R-:W-:Y:S01]  /*0440*/  VIADD R7, R24.reuse, 0x1 ;  /* 0x0000000118077836 */ /* 0x040fe20000000000 */
[----:B------:R-:W-:-:S04]  /*0450*/  ISETP.GE.AND P3, PT, R24, UR7, PT ;  /* 0x0000000718007c0c */ /* 0x000fc8000bf66270 */
[----:B------:R-:W-:Y:S02]  /*0460*/  ISETP.LT.OR P3, PT, R24, RZ, P3 ;  /* 0x000000ff1800720c */ /* 0x000fe40001f61670 */
[----:B------:R-:W-:-:S04]  /*0470*/  ISETP.GE.AND P0, PT, R7, UR7, PT ;  /* 0x0000000707007c0c */ /* 0x000fc8000bf06270 */
[----:B------:R-:W-:-:S07]  /*0480*/  ISETP.LT.OR P0, PT, R7, RZ, P0 ;  /* 0x000000ff0700720c */ /* 0x000fce0000701670 */
[----:B------:R-:W1:Y:S02]  /*0490*/  @!P3 LDC.64 R12, c[0x0][0x388] ;  /* 0x0000e200ff0cbb82 */ /* 0x000e640000000a00 */
[----:B-1----:R-:W-:-:S06]  /*04a0*/  @!P3 IMAD.WIDE R16, R6, 0x8, R12 ;  /* 0x000000080610b825 */ /* 0x002fcc00078e020c */
[----:B------:R-:W1:Y:S01]  /*04b0*/  @!P0 LDC.64 R12, c[0x0][0x388] ;  /* 0x0000e200ff0c8b82 */ /* 0x000e620000000a00 */
[----:B------:R-:W2:Y:S01]  /*04c0*/  @!P3 LDG.E.64 R16, desc[UR14][R16.64] ;  /* 0x0000000e1010b981 */ /* 0x000ea2000c1e1b00 */
[----:B-1----:R-:W-:-:S06]  /*04d0*/  @!P0 IMAD.WIDE R18, R5, 0x8, R12 ;  /* 0x0000000805128825 */ /* 0x002fcc00078e020c */
[----:B------:R-:W3:Y:S01]  /*04e0*/  @!P0 LDG.E.64 R18, desc[UR14][R18.64] ;  /* 0x0000000e12128981 */ /* 0x000ee2000c1e1b00 */
[C---:B------:R-:W-:Y:S01]  /*04f0*/  IADD3 R7, PT, PT, R24.reuse, 0x2, RZ ;  /* 0x0000000218077810 */ /* 0x040fe20007ffe0ff */
[----:B------:R-:W-:-:S03]  /*0500*/  VIADD R26, R24, 0x3 ;  /* 0x00000003181a7836 */ /* 0x000fc60000000000 */
[C---:B------:R-:W-:Y:S02]  /*0510*/  ISETP.GE.AND P1, PT, R7.reuse, UR7, PT ;  /* 0x0000000707007c0c */ /* 0x040fe4000bf26270 */
[----:B------:R-:W-:Y:S02]  /*0520*/  ISETP.GE.AND P2, PT, R26, UR7, PT ;  /* 0x000000071a007c0c */ /* 0x000fe4000bf46270 */
[----:B------:R-:W-:Y:S01]  /*0530*/  ISETP.LT.OR P1, PT, R7, RZ, P1 ;  /* 0x000000ff0700720c */ /* 0x000fe20000f21670 */
[----:B------:R-:W-:Y:S01]  /*0540*/  IMAD.SHL.U32 R7, R0, 0x8, RZ ;  /* 0x0000000800077824 */ /* 0x000fe200078e00ff */
[----:B------:R-:W-:-:S03]  /*0550*/  ISETP.LT.OR P2, PT, R26, RZ, P2 ;  /* 0x000000ff1a00720c */ /* 0x000fc60001741670 */
[----:B------:R-:W2:Y:S08]  /*0560*/  @!P3 LDC.64 R14, c[0x3][R7] ;  /* 0x00c00000070ebb82 */ /* 0x000eb00000000a00 */
[----:B------:R-:W1:Y:S01]  /*0570*/  @!P1 LDC.64 R12, c[0x0][0x388] ;  /* 0x0000e200ff0c9b82 */ /* 0x000e620000000a00 */
[----:B------:R-:W-:Y:S01]  /*0580*/  IADD3 R26, PT, PT, R24, 0x4, RZ ;  /* 0x00000004181a7810 */ /* 0x000fe20007ffe0ff */
[----:B-1----:R-:W-:-:S06]  /*0590*/  @!P1 IMAD.WIDE R12, R23, 0x8, R12 ;  /* 0x00000008170c9825 */ /* 0x002fcc00078e020c */
[----:B------:R-:W4:Y:S01]  /*05a0*/  @!P1 LDG.E.64 R12, desc[UR14][R12.64] ;  /* 0x0000000e0c0c9981 */ /* 0x000f22000c1e1b00 */
[----:B--2---:R-:W-:Y:S01]  /*05b0*/  @!P3 DFMA R10, R16, R14, R10 ;  /* 0x0000000e100ab22b */ /* 0x004fe2000000000a */
[----:B------:R-:W1:Y:S08]  /*05c0*/  @!P2 LDC.64 R14, c[0x0][0x388] ;  /* 0x0000e200ff0eab82 */ /* 0x000e700000000a00 */
[----:B------:R-:W3:Y:S01]  /*05d0*/  @!P0 LDC.64 R16, c[0x3][R7+-0x8] ;  /* 0x00fffe0007108b82 */ /* 0x000ee20000000a00 */
[----:B------:R-:W-:-:S04]  /*05e0*/  ISETP.GE.AND P3, PT, R26, UR7, PT ;  /* 0x000000071a007c0c */ /* 0x000fc8000bf66270 */
[----:B------:R-:W-:Y:S01]  /*05f0*/  ISETP.LT.OR P3, PT, R26, RZ, P3 ;  /* 0x000000ff1a00720c */ /* 0x000fe20001f61670 */
[----:B-1----:R-:W-:-:S12]  /*0600*/  @!P2 IMAD.WIDE R26, R22, 0x8, R14 ;  /* 0x00000008161aa825 */ /* 0x002fd800078e020e */
[----:B------:R-:W1:Y:S01]  /*0610*/  @!P3 LDC.64 R14, c[0x0][0x388] ;  /* 0x0000e200ff0ebb82 */ /* 0x000e620000000a00 */
[----:B---3--:R-:W-:Y:S01]  /*0620*/  @!P0 DFMA R10, R18, R16, R10 ;  /* 0x00000010120a822b */ /* 0x008fe2000000000a */
[----:B------:R-:W2:Y:S01]  /*0630*/  @!P2 LDG.E.64 R16, desc[UR14][R26.64] ;  /* 0x0000000e1a10a981 */ /* 0x000ea2000c1e1b00 */
[----:B-1----:R-:W-:-:S06]  /*0640*/  @!P3 IMAD.WIDE R18, R21, 0x8, R14 ;  /* 0x000000081512b825 */ /* 0x002fcc00078e020e */
[----:B------:R-:W3:Y:S01]  /*0650*/  @!P3 LDG.E.64 R18, desc[UR14][R18.64] ;  /* 0x0000000e1212b981 */ /* 0x000ee2000c1e1b00 */
[----:B------:R-:W4:Y:S02]  /*0660*/  @!P1 LDC.64 R14, c[0x3][R7+-0x10] ;  /* 0x00fffc00070e9b82 */ /* 0x000f240000000a00 */
[----:B----4-:R-:W-:-:S06]  /*0670*/  @!P1 DFMA R10, R12, R14, R10 ;  /* 0x0000000e0c0a922b */ /* 0x010fcc000000000a */
[----:B------:R-:W2:Y:S01]  /*0680*/  @!P2 LDC.64 R14, c[0x3][R7+-0x18] ;  /* 0x00fffa00070eab82 */ /* 0x000ea20000000a00 */
[----:B------:R-:W-:-:S05]  /*0690*/  VIADD R12, R24, 0x5 ;  /* 0x00000005180c7836 */ /* 0x000fca0000000000 */
[----:B------:R-:W-:-:S04]  /*06a0*/  ISETP.GE.AND P0, PT, R12, UR7, PT ;  /* 0x000000070c007c0c */ /* 0x000fc8000bf06270 */
[----:B------:R-:W-:-:S13]  /*06b0*/  ISETP.LT.OR P0, PT, R12, RZ, P0 ;  /* 0x000000ff0c00720c */ /* 0x000fda0000701670 */
[----:B------:R-:W1:Y:S02]  /*06c0*/  @!P0 LDC.64 R12, c[0x0][0x388] ;  /* 0x0000e200ff0c8b82 */ /* 0x000e640000000a00 */
[----:B-1----:R-:W-:-:S06]  /*06d0*/  @!P0 IMAD.WIDE R12, R20, 0x8, R12 ;  /* 0x00000008140c8825 */ /* 0x002fcc00078e020c */
[----:B------:R-:W4:Y:S01]  /*06e0*/  @!P0 LDG.E.64 R12, desc[UR14][R12.64] ;  /* 0x0000000e0c0c8981 */ /* 0x000f22000c1e1b00 */
[----:B--2---:R-:W-:Y:S01]  /*06f0*/  @!P2 DFMA R10, R16, R14, R10 ;  /* 0x0000000e100aa22b */ /* 0x004fe2000000000a */
[----:B------:R-:W-:Y:S01]  /*0700*/  IADD3 R14, PT, PT, R24, 0x6, RZ ;  /* 0x00000006180e7810 */ /* 0x000fe20007ffe0ff */
[----:B------:R-:W3:Y:S03]  /*0710*/  @!P3 LDC.64 R16, c[0x3][R7+-0x20] ;  /* 0x00fff8000710bb82 */ /* 0x000ee60000000a00 */
[----:B------:R-:W-:-:S04]  /*0720*/  ISETP.GE.AND P1, PT, R14, UR7, PT ;  /* 0x000000070e007c0c */ /* 0x000fc8000bf26270 */
[----:B------:R-:W-:Y:S01]  /*0730*/  ISETP.LT.OR P1, PT, R14, RZ, P1 ;  /* 0x000000ff0e00720c */ /* 0x000fe20000f21670 */
[----:B------:R-:W-:-:S05]  /*0740*/  VIADD R14, R24, 0x7 ;  /* 0x00000007180e7836 */ /* 0x000fca0000000000 */
[----:B------:R-:W-:-:S04]  /*0750*/  ISETP.GE.AND P2, PT, R14, UR7, PT ;  /* 0x000000070e007c0c */ /* 0x000fc8000bf46270 */
[----:B------:R-:W-:-:S03]  /*0760*/  ISETP.LT.OR P2, PT, R14, RZ, P2 ;  /* 0x000000ff0e00720c */ /* 0x000fc60001741670 */
[----:B------:R-:W1:Y:S01]  /*0770*/  @!P1 LDC.64 R14, c[0x0][0x388] ;  /* 0x0000e200ff0e9b82 */ /* 0x000e620000000a00 */
[----:B---3--:R-:W-:-:S09]  /*0780*/  @!P3 DFMA R10, R18, R16, R10 ;  /* 0x00000010120ab22b */ /* 0x008fd2000000000a */
[----:B------:R-:W2:Y:S01]  /*0790*/  @!P2 LDC.64 R16, c[0x0][0x388] ;  /* 0x0000e200ff10ab82 */ /* 0x000ea20000000a00 */
[----:B-1----:R-:W-:-:S06]  /*07a0*/  @!P1 IMAD.WIDE R14, R9, 0x8, R14 ;  /* 0x00000008090e9825 */ /* 0x002fcc00078e020e */
[----:B------:R-:W3:Y:S01]  /*07b0*/  @!P1 LDG.E.64 R14, desc[UR14][R14.64] ;  /* 0x0000000e0e0e9981 */ /* 0x000ee2000c1e1b00 */
[----:B--2---:R-:W-:-:S06]  /*07c0*/  @!P2 IMAD.WIDE R16, R8, 0x8, R16 ;  /* 0x000000080810a825 */ /* 0x004fcc00078e0210 */
[----:B------:R-:W2:Y:S01]  /*07d0*/  @!P2 LDG.E.64 R16, desc[UR14][R16.64] ;  /* 0x0000000e1010a981 */ /* 0x000ea2000c1e1b00 */
[----:B------:R-:W4:Y:S08]  /*07e0*/  @!P0 LDC.64 R18, c[0x3][R7+-0x28] ;  /* 0x00fff60007128b82 */ /* 0x000f300000000a00 */
[----:B------:R-:W2:Y:S01]  /*07f0*/  @!P2 LDC.64 R26, c[0x3][R7+-0x38] ;  /* 0x00fff200071aab82 */ /* 0x000ea20000000a00 */
[----:B------:R-:W-:-:S04]  /*0800*/  UIADD3 UR4, UPT, UPT, UR4, 0x8, URZ ;  /* 0x0000000804047890 */ /* 0x000fc8000fffe0ff */
[----:B------:R-:W-:Y:S01]  /*0810*/  UISETP.NE.AND UP0, UPT, UR4, URZ, UPT ;  /* 0x000000ff0400728c */ /* 0x000fe2000bf05270 */
[----:B----4-:R-:W-:Y:S02]  /*0820*/  @!P0 DFMA R10, R12, R18, R10 ;  /* 0x000000120c0a822b */ /* 0x010fe4000000000a */
[----:B------:R-:W3:Y:S01]  /*0830*/  @!P1 LDC.64 R18, c[0x3][R7+-0x30] ;  /* 0x00fff40007129b82 */ /* 0x000ee20000000a00 */
[----:B0-----:R-:W-:Y:S01]  /*0840*/  IMAD.MOV.U32 R13, RZ, RZ, R4 ;  /* 0x000000ffff0d7224 */ /* 0x001fe200078e0004 */
[----:B------:R-:W-:Y:S01]  /*0850*/  IADD3 R25, PT, PT, R25, 0x8, RZ ;  /* 0x0000000819197810 */ /* 0x000fe20007ffe0ff */
[----:B------:R-:W-:Y:S01]  /*0860*/  VIADD R24, R24, 0x8 ;  /* 0x0000000818187836 */ /* 0x000fe20000000000 */
[----:B------:R-:W-:Y:S01]  /*0870*/  IADD3 R0, PT, PT, R0, -0x8, RZ ;  /* 0xfffffff800007810 */ /* 0x000fe20007ffe0ff */
[C---:B------:R-:W-:Y:S01]  /*0880*/  IMAD R5, R13.reuse, 0x8, R5 ;  /* 0x000000080d057824 */ /* 0x040fe200078e0205 */
[C---:B------:R-:W-:Y:S01]  /*0890*/  LEA R6, R13.reuse, R6, 0x3 ;  /* 0x000000060d067211 */ /* 0x040fe200078e18ff */
[C---:B------:R-:W-:Y:S01]  /*08a0*/  IMAD R22, R13.reuse, 0x8, R22 ;  /* 0x000000080d167824 */ /* 0x040fe200078e0216 */
[C---:B------:R-:W-:Y:S01]  /*08b0*/  LEA R23, R13.reuse, R23, 0x3 ;  /* 0x000000170d177211 */ /* 0x040fe200078e18ff */
[C---:B------:R-:W-:Y:S01]  /*08c0*/  IMAD R20, R13.reuse, 0x8, R20 ;  /* 0x000000080d147824 */ /* 0x040fe200078e0214 */
[C---:B------:R-:W-:Y:S01]  /*08d0*/  LEA R21, R13.reuse, R21, 0x3 ;  /* 0x000000150d157211 */ /* 0x040fe200078e18ff */
[C---:B------:R-:W-:Y:S01]  /*08e0*/  IMAD R8, R13.reuse, 0x8, R8 ;  /* 0x000000080d087824 */ /* 0x040fe200078e0208 */
[----:B------:R-:W-:Y:S01]  /*08f0*/  LEA R9, R13, R9, 0x3 ;  /* 0x000000090d097211 */ /* 0x000fe200078e18ff */
[----:B---3--:R-:W-:-:S08]  /*0900*/  @!P1 DFMA R10, R14, R18, R10 ;  /* 0x000000120e0a922b */ /* 0x008fd0000000000a */
[----:B--2---:R-:W-:Y:S01]  /*0910*/  @!P2 DFMA R10, R16, R26, R10 ;  /* 0x0000001a100aa22b */ /* 0x004fe2000000000a */
[----:B------:R-:W-:Y:S10]  /*0920*/  BRA.U UP0, `(.L_x_2) ;  /* 0xfffffff900c07547 */ /* 0x000ff4000b83ffff */
[----:B------:R-:W-:-:S07]  /*0930*/  IADD3 R0, PT, PT, R25, -0x3, RZ ;  /* 0xfffffffd19007810 */ /* 0x000fce0007ffe0ff */
.L_x_1:
[----:B------:R-:W0:Y:S02]  /*0940*/  LDCU UR6, c[0x0][0x398] ;  /* 0x00007300ff0677ac */ /* 0x000e240008000800 */
[----:B0-----:R-:W-:Y:S02]  /*0950*/  USHF.L.U32 UR4, UR6, 0x1, URZ ;  /* 0x0000000106047899 */ /* 0x001fe400080006ff */
[----:B------:R-:W-:Y:S02]  /*0960*/  ULOP3.LUT UR5, UR6, 0x1, URZ, 0xc0, !UPT ;  /* 0x0000000106057892 */ /* 0x000fe4000f8ec0ff */
[----:B------:R-:W-:Y:S02]  /*0970*/  ULOP3.LUT UR4, UR4, 0x6, URZ, 0xc0, !UPT ;  /* 0x0000000604047892 */ /* 0x000fe4000f8ec0ff */
[----:B------:R-:W-:Y:S02]  /*0980*/  UISETP.NE.U32.AND UP1, UPT, UR5, 0x1, UPT ;  /* 0x000000010500788c */ /* 0x000fe4000bf25070 */
[----:B------:R-:W-:-:S09]  /*0990*/  UISETP.GE.U32.AND UP0, UPT, UR4, 0x3, UPT ;  /* 0x000000030400788c */ /* 0x000fd2000bf06070 */
[----:B------:R-:W-:Y:S05]  /*09a0*/  BRA.U !UP0, `(.L_x_3) ;  /* 0x0000000108a87547 */ /* 0x000fea000b800000 */
[----:B------:R-:W-:-:S04]  /*09b0*/  IMAD.IADD R8, R3, 0x1, R0 ;  /* 0x0000000103087824 */ /* 0x000fc800078e0200 */
[C---:B------:R-:W-:Y:S01]  /*09c0*/  VIADD R6, R8.reuse, 0x2 ;  /* 0x0000000208067836 */ /* 0x040fe20000000000 */
[C---:B------:R-:W-:Y:S02]  /*09d0*/  ISETP.GE.AND P0, PT, R8.reuse, UR7, PT ;  /* 0x0000000708007c0c */ /* 0x040fe4000bf06270 */
[C---:B------:R-:W-:Y:S02]  /*09e0*/  IADD3 R4, PT, PT, R8.reuse, 0x1, RZ ;  /* 0x0000000108047810 */ /* 0x040fe40007ffe0ff */
[----:B------:R-:W-:Y:S02]  /*09f0*/  ISETP.LT.OR P0, PT, R8, RZ, P0 ;  /* 0x000000ff0800720c */ /* 0x000fe40000701670 */
[----:B------:R-:W-:Y:S02]  /*0a00*/  ISETP.GE.AND P1, PT, R4, UR7, PT ;  /* 0x0000000704007c0c */ /* 0x000fe4000bf26270 */
[----:B------:R-:W-:Y:S02]  /*0a10*/  ISETP.GE.AND P2, PT, R6, UR7, PT ;  /* 0x0000000706007c0c */ /* 0x000fe4000bf46270 */
[----:B------:R-:W-:-:S02]  /*0a20*/  ISETP.LT.OR P1, PT, R4, RZ, P1 ;  /* 0x000000ff0400720c */ /* 0x000fc40000f21670 */
[----:B------:R-:W-:Y:S02]  /*0a30*/  ISETP.LT.OR P2, PT, R6, RZ, P2 ;  /* 0x000000ff0600720c */ /* 0x000fe40001741670 */
[----:B------:R-:W-:-:S03]  /*0a40*/  IADD3 R8, PT, PT, R8, 0x3, RZ ;  /* 0x0000000308087810 */ /* 0x000fc60007ffe0ff */
[----:B------:R-:W0:Y:S01]  /*0a50*/  @!P0 LDC.64 R4, c[0x0][0x388] ;  /* 0x0000e200ff048b82 */ /* 0x000e220000000a00 */
[----:B------:R-:W-:Y:S01]  /*0a60*/  ISETP.GE.AND P3, PT, R8, UR7, PT ;  /* 0x0000000708007c0c */ /* 0x000fe2000bf66270 */
[----:B------:R-:W-:-:S03]  /*0a70*/  @!P0 IMAD R15, R0, R13, R2 ;  /* 0x0000000d000f8224 */ /* 0x000fc600078e0202 */
[----:B------:R-:W-:Y:S01]  /*0a80*/  ISETP.LT.OR P3, PT, R8, RZ, P3 ;  /* 0x000000ff0800720c */ /* 0x000fe20001f61670 */
[----:B------:R-:W-:Y:S02]  /*0a90*/  @!P1 IMAD R17, R0, R13, R13 ;  /* 0x0000000d00119224 */ /* 0x000fe400078e020d */
[----:B------:R-:W1:Y:S02]  /*0aa0*/  @!P1 LDC.64 R6, c[0x0][0x388] ;  /* 0x0000e200ff069b82 */ /* 0x000e640000000a00 */
[----:B------:R-:W-:-:S06]  /*0ab0*/  @!P1 IMAD.IADD R17, R2, 0x1, R17 ;  /* 0x0000000102119824 */ /* 0x000fcc00078e0211 */
[----:B------:R-:W2:Y:S01]  /*0ac0*/  @!P2 LDC.64 R8, c[0x0][0x388] ;  /* 0x0000e200ff08ab82 */ /* 0x000ea20000000a00 */
[----:B0-----:R-:W-:-:S07]  /*0ad0*/  @!P0 IMAD.WIDE R4, R15, 0x8, R4 ;  /* 0x000000080f048825 */ /* 0x001fce00078e0204 */
[----:B------:R-:W0:Y:S01]  /*0ae0*/  @!P3 LDC.64 R14, c[0x0][0x388] ;  /* 0x0000e200ff0ebb82 */ /* 0x000e220000000a00 */
[----:B------:R-:W-:Y:S01]  /*0af0*/  @!P2 IADD3 R12, PT, PT, R0, 0x2, RZ ;  /* 0x00000002000ca810 */ /* 0x000fe20007ffe0ff */
[----:B------:R-:W3:Y:S01]  /*0b00*/  @!P0 LDG.E.64 R4, desc[UR14][R4.64] ;  /* 0x0000000e04048981 */ /* 0x000ee2000c1e1b00 */
[----:B-1----:R-:W-:-:S04]  /*0b10*/  @!P1 IMAD.WIDE R6, R17, 0x8, R6 ;  /* 0x0000000811069825 */ /* 0x002fc800078e0206 */
[----:B------:R-:W-:Y:S02]  /*0b20*/  @!P2 IMAD R17, R12, R13, R2 ;  /* 0x0000000d0c11a224 */ /* 0x000fe400078e0202 */
[----:B------:R-:W4:Y:S01]  /*0b30*/  @!P1 LDG.E.64 R6, desc[UR14][R6.64] ;  /* 0x0000000e06069981 */ /* 0x000f22000c1e1b00 */
[----:B------:R-:W-:Y:S02]  /*0b40*/  @!P3 VIADD R12, R0, 0x3 ;  /* 0x00000003000cb836 */ /* 0x000fe40000000000 */
[----:B--2---:R-:W-:-:S04]  /*0b50*/  @!P2 IMAD.WIDE R8, R17, 0x8, R8 ;  /* 0x000000081108a825 */ /* 0x004fc800078e0208 */
[----:B------:R-:W-:Y:S02]  /*0b60*/  @!P3 IMAD R17, R12, R13, R2 ;  /* 0x0000000d0c11b224 */ /* 0x000fe400078e0202 */
[----:B------:R-:W2:Y:S02]  /*0b70*/  @!P2 LDG.E.64 R8, desc[UR14][R8.64] ;  /* 0x0000000e0808a981 */ /* 0x000ea4000c1e1b00 */
[----:B0-----:R-:W-:-:S06]  /*0b80*/  @!P3 IMAD.WIDE R14, R17, 0x8, R14 ;  /* 0x00000008110eb825 */ /* 0x001fcc00078e020e */
[----:B------:R-:W5:Y:S01]  /*0b90*/  @!P3 LDG.E.64 R14, desc[UR14][R14.64] ;  /* 0x0000000e0e0eb981 */ /* 0x000f62000c1e1b00 */
[C---:B------:R-:W-:Y:S01]  /*0ba0*/  IADD3 R12, PT, PT, -R0.reuse, UR6, RZ ;  /* 0x00000006000c7c10 */ /* 0x040fe2000fffe1ff */
[----:B------:R-:W-:-:S03]  /*0bb0*/  VIADD R0, R0, 0x4 ;  /* 0x0000000400007836 */ /* 0x000fc60000000000 */
[----:B------:R-:W-:-:S04]  /*0bc0*/  SHF.L.U32 R12, R12, 0x3, RZ ;  /* 0x000000030c0c7819 */ /* 0x000fc800000006ff */
[----:B------:R-:W3:Y:S08]  /*0bd0*/  @!P0 LDC.64 R16, c[0x3][R12] ;  /* 0x00c000000c108b82 */ /* 0x000ef00000000a00 */
[----:B------:R-:W4:Y:S08]  /*0be0*/  @!P1 LDC.64 R18, c[0x3][R12+-0x8] ;  /* 0x00fffe000c129b82 */ /* 0x000f300000000a00 */
[----:B------:R-:W2:Y:S01]  /*0bf0*/  @!P2 LDC.64 R20, c[0x3][R12+-0x10] ;  /* 0x00fffc000c14ab82 */ /* 0x000ea20000000a00 */
[----:B---3--:R-:W-:-:S07]  /*0c00*/  @!P0 DFMA R10, R4, R16, R10 ;  /* 0x00000010040a822b */ /* 0x008fce000000000a */
[----:B------:R-:W5:Y:S01]  /*0c10*/  @!P3 LDC.64 R4, c[0x3][R12+-0x18] ;  /* 0x00fffa000c04bb82 */ /* 0x000f620000000a00 */
[----:B----4-:R-:W-:-:S08]  /*0c20*/  @!P1 DFMA R10, R6, R18, R10 ;  /* 0x00000012060a922b */ /* 0x010fd0000000000a */
[----:B--2---:R-:W-:-:S08]  /*0c30*/  @!P2 DFMA R10, R8, R20, R10 ;  /* 0x00000014080aa22b */ /* 0x004fd0000000000a */
[----:B-----5:R-:W-:-:S11]  /*0c40*/  @!P3 DFMA R10, R14, R4, R10 ;  /* 0x000000040e0ab22b */ /* 0x020fd6000000000a */
.L_x_3:
[----:B------:R-:W-:Y:S05]  /*0c50*/  BRA.U UP1, `(.L_x_4) ;  /* 0x0000000101587547 */ /* 0x000fea000b800000 */
[----:B------:R-:W-:-:S04]  /*0c60*/  IADD3 R5, PT, PT, R3, R0, RZ ;  /* 0x0000000003057210 */ /* 0x000fc80007ffe0ff */
[C---:B------:R-:W-:Y:S01]  /*0c70*/  ISETP.GE.AND P0, PT, R5.reuse, UR7, PT ;  /* 0x0000000705007c0c */ /* 0x040fe2000bf06270 */
[----:B------:R-:W-:-:S03]  /*0c80*/  VIADD R4, R5, 0x1 ;  /* 0x0000000105047836 */ /* 0x000fc60000000000 */
[----:B------:R-:W-:Y:S02]  /*0c90*/  ISETP.LT.OR P0, PT, R5, RZ, P0 ;  /* 0x000000ff0500720c */ /* 0x000fe40000701670 */
[----:B------:R-:W-:-:S04]  /*0ca0*/  ISETP.GE.AND P1, PT, R4, UR7, PT ;  /* 0x0000000704007c0c */ /* 0x000fc8000bf26270 */
[----:B------:R-:W-:-:S07]  /*0cb0*/  ISETP.LT.OR P1, PT, R4, RZ, P1 ;  /* 0x000000ff0400720c */ /* 0x000fce0000f21670 */
[----:B------:R-:W0:Y:S01]  /*0cc0*/  @!P0 LDC.64 R4, c[0x0][0x388] ;  /* 0x0000e200ff048b82 */ /* 0x000e220000000a00 */
[----:B------:R-:W-:-:S05]  /*0cd0*/  @!P0 IMAD R9, R0, R13, R2 ;  /* 0x0000000d00098224 */ /* 0x000fca00078e0202 */
[----:B------:R-:W-:Y:S02]  /*0ce0*/  @!P1 IMAD R15, R0, R13, R13 ;  /* 0x0000000d000f9224 */ /* 0x000fe400078e020d */
[----:B------:R-:W1:Y:S03]  /*0cf0*/  @!P1 LDC.64 R6, c[0x0][0x388] ;  /* 0x0000e200ff069b82 */ /* 0x000e660000000a00 */
[----:B------:R-:W-:Y:S01]  /*0d00*/  @!P1 IADD3 R15, PT, PT, R2, R15, RZ ;  /* 0x0000000f020f9210 */ /* 0x000fe20007ffe0ff */
[----:B0-----:R-:W-:-:S06]  /*0d10*/  @!P0 IMAD.WIDE R8, R9, 0x8, R4 ;  /* 0x0000000809088825 */ /* 0x001fcc00078e0204 */
[----:B------:R-:W2:Y:S01]  /*0d20*/  @!P0 LDG.E.64 R8, desc[UR14][R8.64] ;  /* 0x0000000e08088981 */ /* 0x000ea2000c1e1b00 */
[----:B-1----:R-:W-:-:S06]  /*0d30*/  @!P1 IMAD.WIDE R14, R15, 0x8, R6 ;  /* 0x000000080f0e9825 */ /* 0x002fcc00078e0206 */
[----:B------:R-:W3:Y:S01]  /*0d40*/  @!P1 LDG.E.64 R14, desc[UR14][R14.64] ;  /* 0x0000000e0e0e9981 */ /* 0x000ee2000c1e1b00 */
[C---:B------:R-:W-:Y:S02]  /*0d50*/  IADD3 R4, PT, PT, -R0.reuse, UR6, RZ ;  /* 0x0000000600047c10 */ /* 0x040fe4000fffe1ff */
[----:B------:R-:W-:-:S03]  /*0d60*/  IADD3 R0, PT, PT, R0, 0x2, RZ ;  /* 0x0000000200007810 */ /* 0x000fc60007ffe0ff */
[----:B------:R-:W-:-:S04]  /*0d70*/  IMAD.SHL.U32 R12, R4, 0x8, RZ ;  /* 0x00000008040c7824 */ /* 0x000fc800078e00ff */
[----:B------:R-:W2:Y:S08]  /*0d80*/  @!P0 LDC.64 R4, c[0x3][R12] ;  /* 0x00c000000c048b82 */ /* 0x000eb00000000a00 */
[----:B------:R-:W3:Y:S01]  /*0d90*/  @!P1 LDC.64 R6, c[0x3][R12+-0x8] ;  /* 0x00fffe000c069b82 */ /* 0x000ee20000000a00 */
[----:B--2---:R-:W-:-:S08]  /*0da0*/  @!P0 DFMA R10, R8, R4, R10 ;  /* 0x00000004080a822b */ /* 0x004fd0000000000a */
[----:B---3--:R-:W-:-:S11]  /*0db0*/  @!P1 DFMA R10, R14, R6, R10 ;  /* 0x000000060e0a922b */ /* 0x008fd6000000000a */
.L_x_4:
[----:B------:R-:W-:Y:S01]  /*0dc0*/  IMAD.IADD R3, R3, 0x1, R0 ;  /* 0x0000000103037824 */ /* 0x000fe200078e0200 */
[----:B------:R-:W-:Y:S04]  /*0dd0*/  BSSY.RECONVERGENT B0, `(.L_x_0) ;  /* 0x000000c000007945 */ /* 0x000fe80003800200 */
[----:B------:R-:W-:-:S04]  /*0de0*/  ISETP.GE.AND P0, PT, R3, UR7, PT ;  /* 0x0000000703007c0c */ /* 0x000fc8000bf06270 */
[----:B------:R-:W-:-:S13]  /*0df0*/  ISETP.LT.OR P0, PT, R3, RZ, P0 ;  /* 0x000000ff0300720c */ /* 0x000fda0000701670 */
[----:B------:R-:W-:Y:S05]  /*0e00*/  @P0 BRA `(.L_x_5) ;  /* 0x0000000000200947 */ /* 0x000fea0003800000 */
[----:B------:R-:W0:Y:S01]  /*0e10*/  LDC.64 R4, c[0x0][0x388] ;  /* 0x0000e200ff047b82 */ /* 0x000e220000000a00 */
[----:B------:R-:W-:-:S04]  /*0e20*/  IMAD R13, R0, R13, R2 ;  /* 0x0000000d000d7224 */ /* 0x000fc800078e0202 */
[----:B0-----:R-:W-:-:S06]  /*0e30*/  IMAD.WIDE R4, R13, 0x8, R4 ;  /* 0x000000080d047825 */ /* 0x001fcc00078e0204 */
[----:B------:R-:W2:Y:S01]  /*0e40*/  LDG.E.64 R4, desc[UR14][R4.64] ;  /* 0x0000000e04047981 */ /* 0x000ea2000c1e1b00 */
[----:B------:R-:W-:-:S04]  /*0e50*/  IADD3 R0, PT, PT, -R0, UR6, RZ ;  /* 0x0000000600007c10 */ /* 0x000fc8000fffe1ff */
[----:B------:R-:W-:-:S04]  /*0e60*/  SHF.L.U32 R0, R0, 0x3, RZ ;  /* 0x0000000300007819 */ /* 0x000fc800000006ff */
[----:B------:R-:W2:Y:S02]  /*0e70*/  LDC.64 R6, c[0x3][R0] ;  /* 0x00c0000000067b82 */ /* 0x000ea40000000a00 */
[----:B--2---:R-:W-:-:S11]  /*0e80*/  DFMA R10, R4, R6, R10 ;  /* 0x00000006040a722b */ /* 0x004fd6000000000a */
.L_x_5:
[----:B------:R-:W-:Y:S05]  /*0e90*/  BSYNC.RECONVERGENT B0 ;  /* 0x0000000000007941 */ /* 0x000fea0003800200 */
.L_x_0:
[----:B------:R-:W0:Y:S02]  /*0ea0*/  LDC.64 R4, c[0x0][0x380] ;  /* 0x0000e000ff047b82 */ /* 0x000e240000000a00 */
[----:B0-----:R-:W-:-:S05]  /*0eb0*/  IMAD.WIDE R2, R2, 0x8, R4 ;  /* 0x0000000802027825 */ /* 0x001fca00078e0204 */
[----:B------:R-:W-:Y:S01]  /*0ec0*/  STG.E.64 desc[UR14][R2.64], R10 ;  /* 0x0000000a02007986 */ /* 0x000fe2000c101b0e */
[----:B------:R-:W-:Y:S05]  /*0ed0*/  EXIT ;  /* 0x000000000000794d */ /* 0x000fea0003800000 */
.L_x_6:
[----:B------:R-:W-:-:S00]  /*0ee0*/  BRA `(.L_x_6) ;  /* 0xfffffffc00fc7947 */ /* 0x000fc0000383ffff */
[----:B------:R-:W-:-:S00]  /*0ef0*/  NOP ;  /* 0x0000000000007918 */ /* 0x000fc00000000000 */
        /* <DEDUP_REMOVED lines=8> */
.L_x_14:


//--------------------- .text._Z17convolutionRowGPUPdS_iii --------------------------
	.section	.text._Z17convolutionRowGPUPdS_iii,"ax",@progbits
	.align	128
        .global         _Z17convolutionRowGPUPdS_iii
        .type           _Z17convolutionRowGPUPdS_iii,@function
        .size           _Z17convolutionRowGPUPdS_iii,(.L_x_15 - _Z17convolutionRowGPUPdS_iii)
        .other          _Z17convolutionRowGPUPdS_iii,@"STO_CUDA_ENTRY STV_DEFAULT"
_Z17convolutionRowGPUPdS_iii:
.text._Z17convolutionRowGPUPdS_iii:
        /* <DEDUP_REMOVED lines=12> */
[----:B------:R-:W-:Y:S02]  /*00c0*/  ISETP.GE.AND P2, PT, R2, RZ, PT ;  /* 0x000000ff0200720c */ /* 0x000fe40003f46270 */
[----:B------:R-:W1:Y:S01]  /*00d0*/  I2F.RP R0, R3 ;  /* 0x0000000300007306 */ /* 0x000e620000209400 */
[----:B------:R-:W2:Y:S07]  /*00e0*/  LDCU.64 UR8, c[0x0][0x358] ;  /* 0x00006b00ff0877ac */ /* 0x000eae0008000a00 */
[----:B-1----:R-:W1:Y:S01]  /*00f0*/  MUFU.RCP R0, R0 ;  /* 0x0000000000007308 */ /* 0x002e620000001000 */
[----:B0-----:R-:W-:Y:S01]  /*0100*/  UISETP.GE.AND UP0, UPT, UR7, URZ, UPT ;  /* 0x000000ff0700728c */ /* 0x001fe2000bf06270 */
[----:B-1----:R-:W-:-:S06]  /*0110*/  VIADD R4, R0, 0xffffffe ;  /* 0x0ffffffe00047836 */ /* 0x002fcc0000000000 */
[----:B------:R0:W1:Y:S02]  /*0120*/  F2I.FTZ.U32.TRUNC.NTZ R5, R4 ;  /* 0x0000000400057305 */ /* 0x000064000021f000 */
[----:B0-----:R-:W-:Y:S02]  /*0130*/  IMAD.MOV.U32 R4, RZ, RZ, RZ ;  /* 0x000000ffff047224 */ /* 0x001fe400078e00ff */
[----:B-1----:R-:W-:-:S04]  /*0140*/  IMAD.MOV R6, RZ, RZ, -R5 ;  /* 0x000000ffff067224 */ /* 0x002fc800078e0a05 */
[----:B------:R-:W-:Y:S01]  /*0150*/  IMAD R7, R6, R3, RZ ;  /* 0x0000000306077224 */ /* 0x000fe200078e02ff */
[----:B------:R-:W-:-:S03]  /*0160*/  IABS R6, R2 ;  /* 0x0000000200067213 */ /* 0x000fc60000000000 */
[----:B------:R-:W-:-:S06]  /*0170*/  IMAD.HI.U32 R5, R5, R7, R4 ;  /* 0x0000000705057227 */ /* 0x000fcc00078e0004 */
[----:B------:R-:W-:-:S04]  /*0180*/  IMAD.HI.U32 R5, R5, R6, RZ ;  /* 0x0000000605057227 */ /* 0x000fc800078e00ff */
[----:B------:R-:W-:-:S04]  /*0190*/  IMAD.MOV R5, RZ, RZ, -R5 ;  /* 0x000000ffff057224 */ /* 0x000fc800078e0a05 */
[----:B------:R-:W-:Y:S01]  /*01a0*/  IMAD R0, R3, R5, R6 ;  /* 0x0000000503007224 */ /* 0x000fe200078e0206 */
[----:B------:R-:W-:-:S04]  /*01b0*/  CS2R R6, SRZ ;  /* 0x0000000000067805 */ /* 0x000fc8000001ff00 */
[----:B------:R-:W-:-:S13]  /*01c0*/  ISETP.GT.U32.AND P0, PT, R3, R0, PT ;  /* 0x000000000300720c */ /* 0x000fda0003f04070 */
[----:B------:R-:W-:Y:S01]  /*01d0*/  @!P0 IMAD.IADD R0, R0, 0x1, -R3 ;  /* 0x0000000100008824 */ /* 0x000fe200078e0a03 */
[----:B------:R-:W-:-:S04]  /*01e0*/  ISETP.NE.AND P0, PT, R26, RZ, PT ;  /* 0x000000ff1a00720c */ /* 0x000fc80003f05270 */
[----:B------:R-:W-:-:S13]  /*01f0*/  ISETP.GT.U32.AND P1, PT, R3, R0, PT ;  /* 0x000000000300720c */ /* 0x000fda0003f24070 */
[----:B------:R-:W-:-:S04]  /*0200*/  @!P1 IMAD.IADD R0, R0, 0x1, -R3 ;  /* 0x0000000100009824 */ /* 0x000fc800078e0a03 */
[----:B------:R-:W-:Y:S01]  /*0210*/  @!P2 IMAD.MOV R0, RZ, RZ, -R0 ;  /* 0x000000ffff00a224 */ /* 0x000fe200078e0a00 */
[----:B------:R-:W-:Y:S01]  /*0220*/  @!P0 LOP3.LUT R0, RZ, R26, RZ, 0x33, !PT ;  /* 0x0000001aff008212 */ /* 0x000fe200078e33ff */
[----:B--2---:R-:W-:Y:S06]  /*0230*/  BRA.U !UP0, `(.L_x_7) ;  /* 0x0000000908347547 */ /* 0x004fec000b800000 */
[----:B------:R-:W-:Y:S01]  /*0240*/  UISETP.GE.U32.AND UP0, UPT, UR7, 0x4, UPT ;  /* 0x000000040700788c */ /* 0x000fe2000bf06070 */
[----:B------:R-:W-:Y:S01]  /*0250*/  CS2R R6, SRZ ;  /* 0x0000000000067805 */ /* 0x000fe2000001ff00 */
[----:B------:R-:W-:-:S07]  /*0260*/  UIADD3 UR4, UPT, UPT, -UR7, URZ, URZ ;  /* 0x000000ff07047290 */ /* 0x000fce000fffe1ff */
[----:B------:R-:W-:Y:S05]  /*0270*/  BRA.U !UP0, `(.L_x_8) ;  /* 0x00000005080c7547 */ /* 0x000fea000b800000 */
[----:B------:R-:W0:Y:S01]  /*0280*/  LDC R26, c[0x0][0x390] ;  /* 0x0000e400ff1a7b82 */ /* 0x000e220000000800 */
[----:B------:R-:W-:Y:S02]  /*0290*/  USHF.L.U32 UR6, UR7, 0x1, URZ ;  /* 0x0000000107067899 */ /* 0x000fe400080006ff */
[----:B------:R-:W-:Y:S01]  /*02a0*/  VIADD R3, R0, -UR7 ;  /* 0x8000000700037c36 */ /* 0x000fe20008000000 */
[----:B------:R-:W-:Y:S02]  /*02b0*/  IADD3 R4, PT, PT, R2, -UR7, RZ ;  /* 0x8000000702047c10 */ /* 0x000fe4000fffe0ff */
[----:B------:R-:W-:Y:S01]  /*02c0*/  CS2R R6, SRZ ;  /* 0x0000000000067805 */ /* 0x000fe2000001ff00 */
[----:B------:R-:W-:Y:S02]  /*02d0*/  ULOP3.LUT UR4, UR6, 0xfffffff8, URZ, 0xc0, !UPT ;  /* 0xfffffff806047892 */ /* 0x000fe4000f8ec0ff */
[----:B------:R-:W-:Y:S01]  /*02e0*/  IMAD.U32 R5, RZ, RZ, UR6 ;  /* 0x00000006ff057e24 */ /* 0x000fe2000f8e00ff */
[----:B------:R-:W1:Y:S01]  /*02f0*/  LDC.64 R8, c[0x0][0x388] ;  /* 0x0000e200ff087b82 */ /* 0x000e620000000a00 */
[----:B------:R-:W-:-:S02]  /*0300*/  UIADD3 UR5, UPT, UPT, -UR7, 0x3, URZ ;  /* 0x0000000307057890 */ /* 0x000fc4000fffe1ff */
[----:B------:R-:W-:-:S12]  /*0310*/  UIADD3 UR4, UPT, UPT, -UR4, URZ, URZ ;  /* 0x000000ff04047290 */ /* 0x000fd8000fffe1ff */
.L_x_9:
[----:B0-----:R-:W-:Y:S01]  /*0320*/  ISETP.GE.AND P2, PT, R3, R26, PT ;  /* 0x0000001a0300720c */ /* 0x001fe20003f46270 */
[----:B-1----:R-:W-:-:S03]  /*0330*/  IMAD.WIDE R14, R4, 0x8, R8 ;  /* 0x00000008040e7825 */ /* 0x002fc600078e0208 */
[C---:B------:R-:W-:Y:S01]  /*0340*/  ISETP.LT.OR P2, PT, R3.reuse, RZ, P2 ;  /* 0x000000ff0300720c */ /* 0x040fe20001741670 */
[----:B------:R-:W-:-:S05]  /*0350*/  VIADD R11, R3, 0x1 ;  /* 0x00000001030b7836 */ /* 0x000fca0000000000 */
[----:B------:R-:W-:-:S07]  /*0360*/  ISETP.GE.AND P3, PT, R11, R26, PT ;  /* 0x0000001a0b00720c */ /* 0x000fce0003f66270 */
[----:B------:R-:W2:Y:S01]  /*0370*/  @!P2 LDG.E.64 R12, desc[UR8][R14.64] ;  /* 0x000000080e0ca981 */ /* 0x000ea2000c1e1b00 */
[----:B------:R-:W-:Y:S01]  /*0380*/  ISETP.LT.OR P3, PT, R11, RZ, P3 ;  /* 0x000000ff0b00720c */ /* 0x000fe20001f61670 */
[----:B------:R-:W-:-:S12]  /*0390*/  VIADD R17, R3, 0x2 ;  /* 0x0000000203117836 */ /* 0x000fd80000000000 */
[----:B------:R-:W3:Y:S01]  /*03a0*/  @!P3 LDG.E.64 R10, desc[UR8][R14.64+0x8] ;  /* 0x000008080e0ab981 */ /* 0x000ee2000c1e1b00 */
[----:B------:R-:W-:-:S04]  /*03b0*/  ISETP.GE.AND P0, PT, R17, R26, PT ;  /* 0x0000001a1100720c */ /* 0x000fc80003f06270 */
[----:B------:R-:W-:-:S13]  /*03c0*/  ISETP.LT.OR P0, PT, R17, RZ, P0 ;  /* 0x000000ff1100720c */ /* 0x000fda0000701670 */
[----:B------:R-:W4:Y:S01]  /*03d0*/  @!P0 LDG.E.64 R16, desc[UR8][R14.64+0x10] ;  /* 0x000010080e108981 */ /* 0x000f22000c1e1b00 */
[----:B------:R-:W-:Y:S02]  /*03e0*/  IMAD.SHL.U32 R24, R5, 0x8, RZ ;  /* 0x0000000805187824 */ /* 0x000fe400078e00ff */
[----:B------:R-:W-:Y:S02]  /*03f0*/  VIADD R21, R3, 0x3 ;  /* 0x0000000303157836 */ /* 0x000fe40000000000 */
[----:B------:R-:W2:Y:S03]  /*0400*/  @!P2 LDC.64 R18, c[0x3][R24] ;  /* 0x00c000001812ab82 */ /* 0x000ea60000000a00 */
[----:B------:R-:W-:-:S04]  /*0410*/  ISETP.GE.AND P1, PT, R21, R26, PT ;  /* 0x0000001a1500720c */ /* 0x000fc80003f26270 */
[----:B------:R-:W-:Y:S02]  /*0420*/  ISETP.LT.OR P1, PT, R21, RZ, P1 ;  /* 0x000000ff1500720c */ /* 0x000fe40000f21670 */
[----:B------:R-:W3:Y:S11]  /*0430*/  @!P3 LDC.64 R20, c[0x3][R24+-0x8] ;  /* 0x00fffe001814bb82 */ /* 0x000ef60000000a00 */
[----:B------:R-:W5:Y:S01]  /*0440*/  @!P1 LDG.E.64 R22, desc[UR8][R14.64+0x18] ;  /* 0x000018080e169981 */ /* 0x000f62000c1e1b00 */
[----:B--2---:R-:W-:Y:S01]  /*0450*/  @!P2 DFMA R6, R12, R18, R6 ;  /* 0x000000120c06a22b */ /* 0x004fe20000000006 */
[----:B------:R-:W-:Y:S01]  /*0460*/  VIADD R13, R3, 0x4 ;  /* 0x00000004030d7836 */ /* 0x000fe20000000000 */
[----:B------:R-:W4:Y:S04]  /*0470*/  @!P0 LDC.64 R18, c[0x3][R24+-0x10] ;  /* 0x00fffc0018128b82 */ /* 0x000f280000000a00 */
[----:B------:R-:W-:-:S04]  /*0480*/  ISETP.GE.AND P2, PT, R13, R26, PT ;  /* 0x0000001a0d00720c */ /* 0x000fc80003f46270 */
[----:B------:R-:W-:Y:S01]  /*0490*/  ISETP.LT.OR P2, PT, R13, RZ, P2 ;  /* 0x000000ff0d00720c */ /* 0x000fe20001741670 */
[----:B------:R-:W-:Y:S01]  /*04a0*/  VIADD R13, R3, 0x5 ;  /* 0x00000005030d7836 */ /* 0x000fe20000000000 */
[----:B---3--:R-:W-:-:S04]  /*04b0*/  @!P3 DFMA R6, R10, R20, R6 ;  /* 0x000000140a06b22b */ /* 0x008fc80000000006 */
[----:B------:R-:W-:Y:S02]  /*04c0*/  ISETP.GE.AND P3, PT, R13, R26, PT ;  /* 0x0000001a0d00720c */ /* 0x000fe40003f66270 */
[----:B------:R-:W-:-:S05]  /*04d0*/  IADD3 R21, PT, PT, R3, 0x6, RZ ;  /* 0x0000000603157810 */ /* 0x000fca0007ffe0ff */
[----:B------:R-:W2:Y:S01]  /*04e0*/  @!P2 LDG.E.64 R10, desc[UR8][R14.64+0x20] ;  /* 0x000020080e0aa981 */ /* 0x000ea2000c1e1b00 */
[----:B------:R-:W-:Y:S02]  /*04f0*/  ISETP.LT.OR P3, PT, R13, RZ, P3 ;  /* 0x000000ff0d00720c */ /* 0x000fe40001f61670 */
[----:B------:R-:W-:-:S04]  /*0500*/  ISETP.GE.AND P4, PT, R21, R26, PT ;  /* 0x0000001a1500720c */ /* 0x000fc80003f86270 */
[----:B------:R-:W-:Y:S01]  /*0510*/  ISETP.LT.OR P4, PT, R21, RZ, P4 ;  /* 0x000000ff1500720c */ /* 0x000fe20002781670 */
[----:B------:R-:W-:-:S05]  /*0520*/  VIADD R21, R3, 0x7 ;  /* 0x0000000703157836 */ /* 0x000fca0000000000 */
[C---:B------:R-:W-:Y:S01]  /*0530*/  ISETP.GE.AND P5, PT, R21.reuse, R26, PT ;  /* 0x0000001a1500720c */ /* 0x040fe20003fa6270 */
[----:B------:R-:W3:Y:S01]  /*0540*/  @!P3 LDG.E.64 R12, desc[UR8][R14.64+0x28] ;  /* 0x000028080e0cb981 */ /* 0x000ee2000c1e1b00 */
[----:B----4-:R-:W-:Y:S02]  /*0550*/  @!P0 DFMA R6, R16, R18, R6 ;  /* 0x000000121006822b */ /* 0x010fe40000000006 */
[----:B------:R-:W-:-:S03]  /*0560*/  ISETP.LT.OR P5, PT, R21, RZ, P5 ;  /* 0x000000ff1500720c */ /* 0x000fc60002fa1670 */
[----:B------:R-:W4:Y:S10]  /*0570*/  @!P4 LDG.E.64 R16, desc[UR8][R14.64+0x30] ;  /* 0x000030080e10c981 */ /* 0x000f34000c1e1b00 */
[----:B------:R-:W4:Y:S01]  /*0580*/  @!P5 LDG.E.64 R18, desc[UR8][R14.64+0x38] ;  /* 0x000038080e12d981 */ /* 0x000f22000c1e1b00 */
[----:B------:R-:W5:Y:S01]  /*0590*/  @!P1 LDC.64 R20, c[0x3][R24+-0x18] ;  /* 0x00fffa0018149b82 */ /* 0x000f620000000a00 */
[----:B------:R-:W-:Y:S01]  /*05a0*/  UIADD3 UR4, UPT, UPT, UR4, 0x8, URZ ;  /* 0x0000000804047890 */ /* 0x000fe2000fffe0ff */
[----:B------:R-:W-:Y:S01]  /*05b0*/  VIADD R4, R4, 0x8 ;  /* 0x0000000804047836 */ /* 0x000fe20000000000 */
[----:B------:R-:W-:Y:S01]  /*05c0*/  UIADD3 UR5, UPT, UPT, UR5, 0x8, URZ ;  /* 0x0000000805057890 */ /* 0x000fe2000fffe0ff */
[----:B------:R-:W-:Y:S01]  /*05d0*/  VIADD R5, R5, 0xfffffff8 ;  /* 0xfffffff805057836 */ /* 0x000fe20000000000 */
[----:B------:R-:W-:Y:S01]  /*05e0*/  UISETP.NE.AND UP0, UPT, UR4, URZ, UPT ;  /* 0x000000ff0400728c */ /* 0x000fe2000bf05270 */
[----:B------:R-:W-:Y:S01]  /*05f0*/  VIADD R3, R3, 0x8 ;  /* 0x0000000803037836 */ /* 0x000fe20000000000 */
[----:B-----5:R-:W-:Y:S01]  /*0600*/  @!P1 DFMA R6, R22, R20, R6 ;  /* 0x000000141606922b */ /* 0x020fe20000000006 */
[----:B------:R-:W2:Y:S08]  /*0610*/  @!P2 LDC.64 R22, c[0x3][R24+-0x20] ;  /* 0x00fff8001816ab82 */ /* 0x000eb00000000a00 */
[----:B------:R-:W3:Y:S01]  /*0620*/  @!P3 LDC.64 R20, c[0x3][R24+-0x28] ;  /* 0x00fff6001814bb82 */ /* 0x000ee20000000a00 */
[----:B--2---:R-:W-:-:S07]  /*0630*/  @!P2 DFMA R6, R10, R22, R6 ;  /* 0x000000160a06a22b */ /* 0x004fce0000000006 */
[----:B------:R-:W4:Y:S08]  /*0640*/  @!P4 LDC.64 R10, c[0x3][R24+-0x30] ;  /* 0x00fff400180acb82 */ /* 0x000f300000000a00 */
[----:B------:R-:W0:Y:S01]  /*0650*/  @!P5 LDC.64 R22, c[0x3][R24+-0x38] ;  /* 0x00fff2001816db82 */ /* 0x000e220000000a00 */
[----:B---3--:R-:W-:-:S08]  /*0660*/  @!P3 DFMA R6, R12, R20, R6 ;  /* 0x000000140c06b22b */ /* 0x008fd00000000006 */
[----:B----4-:R-:W-:-:S08]  /*0670*/  @!P4 DFMA R6, R16, R10, R6 ;  /* 0x0000000a1006c22b */ /* 0x010fd00000000006 */
[----:B0-----:R-:W-:Y:S01]  /*0680*/  @!P5 DFMA R6, R18, R22, R6 ;  /* 0x000000161206d22b */ /* 0x001fe20000000006 */
[----:B------:R-:W-:Y:S10]  /*0690*/  BRA.U UP0, `(.L_x_9) ;  /* 0xfffffffd00207547 */ /* 0x000ff4000b83ffff */
[----:B------:R-:W-:-:S12]  /*06a0*/  UIADD3 UR4, UPT, UPT, UR5, -0x3, URZ ;  /* 0xfffffffd05047890 */ /* 0x000fd8000fffe0ff */
.L_x_8:
[----:B------:R-:W0:Y:S02]  /*06b0*/  LDC R3, c[0x0][0x398] ;  /* 0x0000e600ff037b82 */ /* 0x000e240000000800 */
[C---:B0-----:R-:W-:Y:S01]  /*06c0*/  IMAD.SHL.U32 R4, R3.reuse, 0x2, RZ ;  /* 0x0000000203047824 */ /* 0x041fe200078e00ff */
[----:B------:R-:W-:-:S04]  /*06d0*/  LOP3.LUT R5, R3, 0x1, RZ, 0xc0, !PT ;  /* 0x0000000103057812 */ /* 0x000fc800078ec0ff */
[----:B------:R-:W-:Y:S02]  /*06e0*/  LOP3.LUT R4, R4, 0x6, RZ, 0xc0, !PT ;  /* 0x0000000604047812 */ /* 0x000fe400078ec0ff */
[----:B------:R-:W-:Y:S02]  /*06f0*/  ISETP.NE.U32.AND P3, PT, R5, 0x1, PT ;  /* 0x000000010500780c */ /* 0x000fe40003f65070 */
[----:B------:R-:W-:-:S13]  /*0700*/  ISETP.GE.U32.AND P0, PT, R4, 0x3, PT ;  /* 0x000000030400780c */ /* 0x000fda0003f06070 */
[----:B------:R-:W-:Y:S05]  /*0710*/  @!P0 BRA `(.L_x_10) ;  /* 0x0000000000788947 */ /* 0x000fea0003800000 */
[----:B------:R-:W0:Y:S01]  /*0720*/  LDC.64 R20, c[0x0][0x388] ;  /* 0x0000e200ff147b82 */ /* 0x000e220000000a00 */
[----:B------:R-:W-:Y:S01]  /*0730*/  VIADD R11, R0, UR4 ;  /* 0x00000004000b7c36 */ /* 0x000fe20008000000 */
[----:B------:R-:W-:-:S03]  /*0740*/  IADD3 R5, PT, PT, R2, UR4, RZ ;  /* 0x0000000402057c10 */ /* 0x000fc6000fffe0ff */
[C---:B------:R-:W-:Y:S01]  /*0750*/  VIADD R9, R11.reuse, 0x1 ;  /* 0x000000010b097836 */ /* 0x040fe20000000000 */
[----:B------:R-:W-:-:S04]  /*0760*/  ISETP.GE.AND P0, PT, R11, R26, PT ;  /* 0x0000001a0b00720c */ /* 0x000fc80003f06270 */
[----:B------:R-:W-:Y:S02]  /*0770*/  ISETP.LT.OR P0, PT, R11, RZ, P0 ;  /* 0x000000ff0b00720c */ /* 0x000fe40000701670 */
[----:B------:R-:W-:-:S04]  /*0780*/  ISETP.GE.AND P1, PT, R9, R26, PT ;  /* 0x0000001a0900720c */ /* 0x000fc80003f26270 */
[----:B------:R-:W-:Y:S01]  /*0790*/  ISETP.LT.OR P1, PT, R9, RZ, P1 ;  /* 0x000000ff0900720c */ /* 0x000fe20000f21670 */
[----:B0-----:R-:W-:-:S04]  /*07a0*/  IMAD.WIDE R20, R5, 0x8, R20 ;  /* 0x0000000805147825 */ /* 0x001fc800078e0214 */
[----:B------:R-:W-:Y:S02]  /*07b0*/  VIADD R5, R11, 0x2 ;  /* 0x000000020b057836 */ /* 0x000fe40000000000 */
[----:B------:R-:W2:Y:S03]  /*07c0*/  @!P0 LDG.E.64 R12, desc[UR8][R20.64] ;  /* 0x00000008140c8981 */ /* 0x000ea6000c1e1b00 */
[----:B------:R-:W-:-:S03]  /*07d0*/  ISETP.GE.AND P2, PT, R5, R26, PT ;  /* 0x0000001a0500720c */ /* 0x000fc60003f46270 */
[----:B------:R-:W3:Y:S01]  /*07e0*/  @!P1 LDG.E.64 R8, desc[UR8][R20.64+0x8] ;  /* 0x0000080814089981 */ /* 0x000ee2000c1e1b00 */
[----:B------:R-:W-:Y:S01]  /*07f0*/  ISETP.LT.OR P2, PT, R5, RZ, P2 ;  /* 0x000000ff0500720c */ /* 0x000fe20001741670 */
[----:B------:R-:W-:-:S05]  /*0800*/  VIADD R5, R11, 0x3 ;  /* 0x000000030b057836 */ /* 0x000fca0000000000 */
[----:B------:R-:W-:-:S04]  /*0810*/  ISETP.GE.AND P4, PT, R5, R26, PT ;  /* 0x0000001a0500720c */ /* 0x000fc80003f86270 */
[----:B------:R-:W-:-:S03]  /*0820*/  ISETP.LT.OR P4, PT, R5, RZ, P4 ;  /* 0x000000ff0500720c */ /* 0x000fc60002781670 */
[----:B------:R-:W4:Y:S10]  /*0830*/  @!P2 LDG.E.64 R4, desc[UR8][R20.64+0x10] ;  /* 0x000010081404a981 */ /* 0x000f34000c1e1b00 */
[----:B------:R-:W5:Y:S01]  /*0840*/  @!P4 LDG.E.64 R10, desc[UR8][R20.64+0x18] ;  /* 0x00001808140ac981 */ /* 0x000f62000c1e1b00 */
[----:B------:R-:W-:-:S04]  /*0850*/  VIADD R14, R3, -UR4 ;  /* 0x80000004030e7c36 */ /* 0x000fc80008000000 */
[----:B------:R-:W-:-:S04]  /*0860*/  IMAD.SHL.U32 R22, R14, 0x8, RZ ;  /* 0x000000080e167824 */ /* 0x000fc800078e00ff */
[----:B------:R-:W2:Y:S08]  /*0870*/  @!P0 LDC.64 R14, c[0x3][R22] ;  /* 0x00c00000160e8b82 */ /* 0x000eb00000000a00 */
[----:B------:R-:W3:Y:S08]  /*0880*/  @!P1 LDC.64 R16, c[0x3][R22+-0x8] ;  /* 0x00fffe0016109b82 */ /* 0x000ef00000000a00 */
[----:B------:R-:W4:Y:S01]  /*0890*/  @!P2 LDC.64 R18, c[0x3][R22+-0x10] ;  /* 0x00fffc001612ab82 */ /* 0x000f220000000a00 */
[----:B------:R-:W-:Y:S01]  /*08a0*/  UIADD3 UR4, UPT, UPT, UR4, 0x4, URZ ;  /* 0x0000000404047890 */ /* 0x000fe2000fffe0ff */
[----:B--2---:R-:W-:-:S06]  /*08b0*/  @!P0 DFMA R6, R12, R14, R6 ;  /* 0x0000000e0c06822b */ /* 0x004fcc0000000006 */
[----:B------:R-:W5:Y:S02]  /*08c0*/  @!P4 LDC.64 R12, c[0x3][R22+-0x18] ;  /* 0x00fffa00160ccb82 */ /* 0x000f640000000a00 */
[----:B---3--:R-:W-:-:S08]  /*08d0*/  @!P1 DFMA R6, R8, R16, R6 ;  /* 0x000000100806922b */ /* 0x008fd00000000006 */
[----:B----4-:R-:W-:-:S08]  /*08e0*/  @!P2 DFMA R6, R4, R18, R6 ;  /* 0x000000120406a22b */ /* 0x010fd00000000006 */
[----:B-----5:R-:W-:-:S11]  /*08f0*/  @!P4 DFMA R6, R10, R12, R6 ;  /* 0x0000000c0a06c22b */ /* 0x020fd60000000006 */
.L_x_10:
[----:B------:R-:W-:Y:S05]  /*0900*/  @P3 BRA `(.L_x_11) ;  /* 0x0000000000483947 */ /* 0x000fea0003800000 */
[----:B------:R-:W0:Y:S01]  /*0910*/  LDC.64 R4, c[0x0][0x388] ;  /* 0x0000e200ff047b82 */ /* 0x000e220000000a00 */
[----:B------:R-:W-:Y:S02]  /*0920*/  VIADD R11, R0, UR4 ;  /* 0x00000004000b7c36 */ /* 0x000fe40008000000 */
[----:B------:R-:W-:Y:S02]  /*0930*/  VIADD R15, R2, UR4 ;  /* 0x00000004020f7c36 */ /* 0x000fe40008000000 */
[C---:B------:R-:W-:Y:S01]  /*0940*/  VIADD R9, R11.reuse, 0x1 ;  /* 0x000000010b097836 */ /* 0x040fe20000000000 */
[----:B------:R-:W-:-:S04]  /*0950*/  ISETP.GE.AND P0, PT, R11, R26, PT ;  /* 0x0000001a0b00720c */ /* 0x000fc80003f06270 */
[----:B------:R-:W-:Y:S02]  /*0960*/  ISETP.LT.OR P0, PT, R11, RZ, P0 ;  /* 0x000000ff0b00720c */ /* 0x000fe40000701670 */
[----:B------:R-:W-:-:S04]  /*0970*/  ISETP.GE.AND P1, PT, R9, R26, PT ;  /* 0x0000001a0900720c */ /* 0x000fc80003f26270 */
[----:B------:R-:W-:Y:S01]  /*0980*/  ISETP.LT.OR P1, PT, R9, RZ, P1 ;  /* 0x000000ff0900720c */ /* 0x000fe20000f21670 */
[----:B0-----:R-:W-:-:S06]  /*0990*/  IMAD.WIDE R14, R15, 0x8, R4 ;  /* 0x000000080f0e7825 */ /* 0x001fcc00078e0204 */
[----:B------:R-:W2:Y:S06]  /*09a0*/  @!P0 LDG.E.64 R4, desc[UR8][R14.64] ;  /* 0x000000080e048981 */ /* 0x000eac000c1e1b00 */
[----:B------:R-:W3:Y:S01]  /*09b0*/  @!P1 LDG.E.64 R10, desc[UR8][R14.64+0x8] ;  /* 0x000008080e0a9981 */ /* 0x000ee2000c1e1b00 */
[----:B------:R-:W-:Y:S01]  /*09c0*/  IADD3 R8, PT, PT, R3, -UR4, RZ ;  /* 0x8000000403087c10 */ /* 0x000fe2000fffe0ff */
[----:B------:R-:W-:-:S04]  /*09d0*/  UIADD3 UR4, UPT, UPT, UR4, 0x2, URZ ;  /* 0x0000000204047890 */ /* 0x000fc8000fffe0ff */
[----:B------:R-:W-:-:S04]  /*09e0*/  IMAD.SHL.U32 R16, R8, 0x8, RZ ;  /* 0x0000000808107824 */ /* 0x000fc800078e00ff */
[----:B------:R-:W2:Y:S08]  /*09f0*/  @!P0 LDC.64 R8, c[0x3][R16] ;  /* 0x00c0000010088b82 */ /* 0x000eb00000000a00 */
[----:B------:R-:W3:Y:S01]  /*0a00*/  @!P1 LDC.64 R12, c[0x3][R16+-0x8] ;  /* 0x00fffe00100c9b82 */ /* 0x000ee20000000a00 */
[----:B--2---:R-:W-:-:S08]  /*0a10*/  @!P0 DFMA R6, R4, R8, R6 ;  /* 0x000000080406822b */ /* 0x004fd00000000006 */
[----:B---3--:R-:W-:-:S11]  /*0a20*/  @!P1 DFMA R6, R10, R12, R6 ;  /* 0x0000000c0a06922b */ /* 0x008fd60000000006 */
.L_x_11:
[----:B------:R-:W-:Y:S01]  /*0a30*/  VIADD R5, R0, UR4 ;  /* 0x0000000400057c36 */ /* 0x000fe20008000000 */
[----:B------:R-:W-:Y:S04]  /*0a40*/  BSSY.RECONVERGENT B0, `(.L_x_7) ;  /* 0x000000c000007945 */ /* 0x000fe80003800200 */
[----:B------:R-:W-:-:S04]  /*0a50*/  ISETP.GE.AND P0, PT, R5, R26, PT ;  /* 0x0000001a0500720c */ /* 0x000fc80003f06270 */
[----:B------:R-:W-:-:S13]  /*0a60*/  ISETP.LT.OR P0, PT, R5, RZ, P0 ;  /* 0x000000ff0500720c */ /* 0x000fda0000701670 */
[----:B------:R-:W-:Y:S05]  /*0a70*/  @P0 BRA `(.L_x_12) ;  /* 0x0000000000200947 */ /* 0x000fea0003800000 */
[----:B------:R-:W0:Y:S01]  /*0a80*/  LDC.64 R4, c[0x0][0x388] ;  /* 0x0000e200ff047b82 */ /* 0x000e220000000a00 */
[----:B------:R-:W-:-:S04]  /*0a90*/  VIADD R9, R2, UR4 ;  /* 0x0000000402097c36 */ /* 0x000fc80008000000 */
[----:B0-----:R-:W-:-:S06]  /*0aa0*/  IMAD.WIDE R4, R9, 0x8, R4 ;  /* 0x0000000809047825 */ /* 0x001fcc00078e0204 */
[----:B------:R-:W2:Y:S01]  /*0ab0*/  LDG.E.64 R4, desc[UR8][R4.64] ;  /* 0x0000000804047981 */ /* 0x000ea2000c1e1b00 */
[----:B------:R-:W-:-:S04]  /*0ac0*/  VIADD R3, R3, -UR4 ;  /* 0x8000000403037c36 */ /* 0x000fc80008000000 */
[----:B------:R-:W-:-:S04]  /*0ad0*/  IMAD.SHL.U32 R3, R3, 0x8, RZ ;  /* 0x0000000803037824 */ /* 0x000fc800078e00ff */
[----:B------:R-:W2:Y:S02]  /*0ae0*/  LDC.64 R8, c[0x3][R3] ;  /* 0x00c0000003087b82 */ /* 0x000ea40000000a00 */
[----:B--2---:R-:W-:-:S11]  /*0af0*/  DFMA R6, R4, R8, R6 ;  /* 0x000000080406722b */ /* 0x004fd60000000006 */
.L_x_12:
[----:B------:R-:W-:Y:S05]  /*0b00*/  BSYNC.RECONVERGENT B0 ;  /* 0x0000000000007941 */ /* 0x000fea0003800200 */
.L_x_7:
[----:B------:R-:W0:Y:S02]  /*0b10*/  LDC.64 R4, c[0x0][0x380] ;  /* 0x0000e000ff047b82 */ /* 0x000e240000000a00 */
[----:B0-----:R-:W-:-:S05]  /*0b20*/  IMAD.WIDE R2, R2, 0x8, R4 ;  /* 0x0000000802027825 */ /* 0x001fca00078e0204 */
[----:B------:R-:W-:Y:S01]  /*0b30*/  STG.E.64 desc[UR8][R2.64], R6 ;  /* 0x0000000602007986 */ /* 0x000fe2000c101b08 */
[----:B------:R-:W-:Y:S05]  /*0b40*/  EXIT ;  /* 0x000000000000794d */ /* 0x000fea0003800000 */
.L_x_13:
        /* <DEDUP_REMOVED lines=11> */
.L_x_15:


//--------------------- .nv.shared.reserved.0     --------------------------
	.section	.nv.shared.reserved.0,"aw",@nobits
	.weak		__nv_reservedSMEM_offset_0_alias
	.size		__nv_reservedSMEM_offset_0_alias, 0, 64
	.other		__nv_reservedSMEM_offset_0_alias,@"STO_CUDA_RESERVED_SHARED STV_DEFAULT"
__nv_reservedSMEM_offset_0_alias:
	.zero		0
	.zero		64


//--------------------- .nv.constant0._Z20convolutionColumnGPUPdS_iii --------------------------
	.section	.nv.constant0._Z20convolutionColumnGPUPdS_iii,"a",@progbits
	.sectionflags	@""
	.align	4
.nv.constant0._Z20convolutionColumnGPUPdS_iii:
	.zero		924


//--------------------- .nv.constant0._Z17convolutionRowGPUPdS_iii --------------------------
	.section	.nv.constant0._Z17convolutionRowGPUPdS_iii,"a",@progbits
	.sectionflags	@""
	.align	4
.nv.constant0._Z17convolutionRowGPUPdS_iii:
	.zero		924


//--------------------- SYMBOLS --------------------------

	.type		.nv.reservedSmem.offset0,@object
	.size		.nv.reservedSmem.offset0,0x4
